	.target	sm_90a

	.elftype	@"ET_EXEC"


//--------------------- .note.nv.tkinfo           --------------------------
	.section	.note.nv.tkinfo,"",@"SHT_NOTE"
	.sectionflags	@"SHF_NOTE_NV_TKINFO"
	.tkinfo
        /*0018*/ 	.word	0x00000002
        /*0030*/ 	.string	""
        /*0030*/ 	.string	"ptxas"
        /*0030*/ 	.string	"Cuda compilation tools, release 13.0, V13.0.88"
        /*0030*/ 	.string	"Build cuda_13.0.r13.0/compiler.36424714_0"
        /*0030*/ 	.string	"-arch sm_90a -m 64 "



//--------------------- .note.nv.cuinfo           --------------------------
	.section	.note.nv.cuinfo,"",@"SHT_NOTE"
	.sectionflags	@"SHF_NOTE_NV_CUINFO"
        /*0018*/ 	.short	0x0002
        /*001a*/ 	.short	0x005a
        /*001c*/ 	.short	0x0082
	.zero		2


//--------------------- .nv.info                  --------------------------
	.section	.nv.info,"",@"SHT_CUDA_INFO"
	.align	4


	//----- nvinfo : EIATTR_REGCOUNT
	.align		4
        /*0000*/ 	.byte	0x04, 0x2f
        /*0002*/ 	.short	(.L_15 - .L_14)
	.align		4
.L_14:
        /*0004*/ 	.word	index@(_ZN7cutlass13device_kernelINS_4gemm6kernel13GemmUniversalIN4cute5tupleIJiiiiEEENS1_10collective13CollectiveMmaINS1_34MainloopSm90TmaGmmaWarpSpecializedILi3ENS5_IJNS4_1CILi2EEENSA_ILi1EEESC_EEENS1_35KernelTmaWarpSpecializedCooperativeEEENS5_IJNSA_ILi128EEESG_SG_EEENS_10bfloat16_tENS5_IJlSC_lEEESI_SJ_NS4_8TiledMMAINS4_8MMA_AtomIJNS4_4SM904GMMA28MMA_64x128x16_F32BF16BF16_SSILNSN_5MajorE0ELSP_0ELNSN_7ScaleInE1ELSQ_1EEEEEENS4_6LayoutISD_NS5_IJSC_NSA_ILi0EEESU_EEEEENS5_IJNS4_10UnderscoreESX_SX_EEEEENS4_13SM90_TMA_LOADENS4_14ComposedLayoutINS4_7SwizzleILi3ELi4ELi3EEENS4_18smem_ptr_flag_bitsILi16EEENST_INS5_IJNSA_ILi8EEENSA_ILi64EEEEEENS5_IJS17_SC_EEEEEEEvNS4_8identityENS4_23SM90_TMA_LOAD_MULTICASTES1B_vS1C_EENS_8epilogue10collective6detail29Sm90TmaWarpSpecializedAdapterINS1G_15DefaultEpilogueISI_SJ_SJ_NS1F_6thread17LinearCombinationISI_Li1EffLNS1K_9ScaleType4KindE0ELNS_15FloatRoundStyleE2ESI_EENS1_15EpilogueDefaultEEEEEvvEEEEvNT_6ParamsE)
        /*0008*/ 	.word	0x000000a8


	//----- nvinfo : EIATTR_FRAME_SIZE
	.align		4
.L_15:
        /*000c*/ 	.byte	0x04, 0x11
        /*000e*/ 	.short	(.L_17 - .L_16)
	.align		4
.L_16:
        /*0010*/ 	.word	index@(_ZN7cutlass13device_kernelINS_4gemm6kernel13GemmUniversalIN4cute5tupleIJiiiiEEENS1_10collective13CollectiveMmaINS1_34MainloopSm90TmaGmmaWarpSpecializedILi3ENS5_IJNS4_1CILi2EEENSA_ILi1EEESC_EEENS1_35KernelTmaWarpSpecializedCooperativeEEENS5_IJNSA_ILi128EEESG_SG_EEENS_10bfloat16_tENS5_IJlSC_lEEESI_SJ_NS4_8TiledMMAINS4_8MMA_AtomIJNS4_4SM904GMMA28MMA_64x128x16_F32BF16BF16_SSILNSN_5MajorE0ELSP_0ELNSN_7ScaleInE1ELSQ_1EEEEEENS4_6LayoutISD_NS5_IJSC_NSA_ILi0EEESU_EEEEENS5_IJNS4_10UnderscoreESX_SX_EEEEENS4_13SM90_TMA_LOADENS4_14ComposedLayoutINS4_7SwizzleILi3ELi4ELi3EEENS4_18smem_ptr_flag_bitsILi16EEENST_INS5_IJNSA_ILi8EEENSA_ILi64EEEEEENS5_IJS17_SC_EEEEEEEvNS4_8identityENS4_23SM90_TMA_LOAD_MULTICASTES1B_vS1C_EENS_8epilogue10collective6detail29Sm90TmaWarpSpecializedAdapterINS1G_15DefaultEpilogueISI_SJ_SJ_NS1F_6thread17LinearCombinationISI_Li1EffLNS1K_9ScaleType4KindE0ELNS_15FloatRoundStyleE2ESI_EENS1_15EpilogueDefaultEEEEEvvEEEEvNT_6ParamsE)
        /*0014*/ 	.word	0x00000000


	//----- nvinfo : EIATTR_MIN_STACK_SIZE
	.align		4
.L_17:
        /*0018*/ 	.byte	0x04, 0x12
        /*001a*/ 	.short	(.L_19 - .L_18)
	.align		4
.L_18:
        /*001c*/ 	.word	index@(_ZN7cutlass13device_kernelINS_4gemm6kernel13GemmUniversalIN4cute5tupleIJiiiiEEENS1_10collective13CollectiveMmaINS1_34MainloopSm90TmaGmmaWarpSpecializedILi3ENS5_IJNS4_1CILi2EEENSA_ILi1EEESC_EEENS1_35KernelTmaWarpSpecializedCooperativeEEENS5_IJNSA_ILi128EEESG_SG_EEENS_10bfloat16_tENS5_IJlSC_lEEESI_SJ_NS4_8TiledMMAINS4_8MMA_AtomIJNS4_4SM904GMMA28MMA_64x128x16_F32BF16BF16_SSILNSN_5MajorE0ELSP_0ELNSN_7ScaleInE1ELSQ_1EEEEEENS4_6LayoutISD_NS5_IJSC_NSA_ILi0EEESU_EEEEENS5_IJNS4_10UnderscoreESX_SX_EEEEENS4_13SM90_TMA_LOADENS4_14ComposedLayoutINS4_7SwizzleILi3ELi4ELi3EEENS4_18smem_ptr_flag_bitsILi16EEENST_INS5_IJNSA_ILi8EEENSA_ILi64EEEEEENS5_IJS17_SC_EEEEEEEvNS4_8identityENS4_23SM90_TMA_LOAD_MULTICASTES1B_vS1C_EENS_8epilogue10collective6detail29Sm90TmaWarpSpecializedAdapterINS1G_15DefaultEpilogueISI_SJ_SJ_NS1F_6thread17LinearCombinationISI_Li1EffLNS1K_9ScaleType4KindE0ELNS_15FloatRoundStyleE2ESI_EENS1_15EpilogueDefaultEEEEEvvEEEEvNT_6ParamsE)
        /*0020*/ 	.word	0x00000000
.L_19:


//--------------------- .nv.compat                --------------------------
	.section	.nv.compat,"",@"SHT_CUDA_COMPAT_INFO"
	.align	4
        /*0000*/ 	.byte	0x02, 0x09, 0x01, 0x00, 0x02, 0x02, 0x04, 0x00, 0x02, 0x05, 0x05, 0x00, 0x03, 0x07, 0x01, 0x01
        /*0010*/ 	.byte	0x02, 0x03, 0x01, 0x00, 0x02, 0x06, 0x01, 0x00, 0x04, 0x0b, 0x08, 0x00, 0x00, 0x00, 0x00, 0x00
        /*0020*/ 	.byte	0x00, 0x00, 0x00, 0x00


//--------------------- .nv.info._ZN7cutlass13device_kernelINS_4gemm6kernel13GemmUniversalIN4cute5tupleIJiiiiEEENS1_10collective13CollectiveMmaINS1_34MainloopSm90TmaGmmaWarpSpecializedILi3ENS5_IJNS4_1CILi2EEENSA_ILi1EEESC_EEENS1_35KernelTmaWarpSpecializedCooperativeEEENS5_IJNSA_ILi128EEESG_SG_EEENS_10bfloat16_tENS5_IJlSC_lEEESI_SJ_NS4_8TiledMMAINS4_8MMA_AtomIJNS4_4SM904GMMA28MMA_64x128x16_F32BF16BF16_SSILNSN_5MajorE0ELSP_0ELNSN_7ScaleInE1ELSQ_1EEEEEENS4_6LayoutISD_NS5_IJSC_NSA_ILi0EEESU_EEEEENS5_IJNS4_10UnderscoreESX_SX_EEEEENS4_13SM90_TMA_LOADENS4_14ComposedLayoutINS4_7SwizzleILi3ELi4ELi3EEENS4_18smem_ptr_flag_bitsILi16EEENST_INS5_IJNSA_ILi8EEENSA_ILi64EEEEEENS5_IJS17_SC_EEEEEEEvNS4_8identityENS4_23SM90_TMA_LOAD_MULTICASTES1B_vS1C_EENS_8epilogue10collective6detail29Sm90TmaWarpSpecializedAdapterINS1G_15DefaultEpilogueISI_SJ_SJ_NS1F_6thread17LinearCombinationISI_Li1EffLNS1K_9ScaleType4KindE0ELNS_15FloatRoundStyleE2ESI_EENS1_15EpilogueDefaultEEEEEvvEEEEvNT_6ParamsE --------------------------
	.section	.nv.info._ZN7cutlass13device_kernelINS_4gemm6kernel13GemmUniversalIN4cute5tupleIJiiiiEEENS1_10collective13CollectiveMmaINS1_34MainloopSm90TmaGmmaWarpSpecializedILi3ENS5_IJNS4_1CILi2EEENSA_ILi1EEESC_EEENS1_35KernelTmaWarpSpecializedCooperativeEEENS5_IJNSA_ILi128EEESG_SG_EEENS_10bfloat16_tENS5_IJlSC_lEEESI_SJ_NS4_8TiledMMAINS4_8MMA_AtomIJNS4_4SM904GMMA28MMA_64x128x16_F32BF16BF16_SSILNSN_5MajorE0ELSP_0ELNSN_7ScaleInE1ELSQ_1EEEEEENS4_6LayoutISD_NS5_IJSC_NSA_ILi0EEESU_EEEEENS5_IJNS4_10UnderscoreESX_SX_EEEEENS4_13SM90_TMA_LOADENS4_14ComposedLayoutINS4_7SwizzleILi3ELi4ELi3EEENS4_18smem_ptr_flag_bitsILi16EEENST_INS5_IJNSA_ILi8EEENSA_ILi64EEEEEENS5_IJS17_SC_EEEEEEEvNS4_8identityENS4_23SM90_TMA_LOAD_MULTICASTES1B_vS1C_EENS_8epilogue10collective6detail29Sm90TmaWarpSpecializedAdapterINS1G_15DefaultEpilogueISI_SJ_SJ_NS1F_6thread17LinearCombinationISI_Li1EffLNS1K_9ScaleType4KindE0ELNS_15FloatRoundStyleE2ESI_EENS1_15EpilogueDefaultEEEEEvvEEEEvNT_6ParamsE,"",@"SHT_CUDA_INFO"
	.sectionflags	@""
	.align	4


	//----- nvinfo : EIATTR_CUDA_API_VERSION
	.align		4
        /*0000*/ 	.byte	0x04, 0x37
        /*0002*/ 	.short	(.L_21 - .L_20)
.L_20:
        /*0004*/ 	.word	0x00000082


	//----- nvinfo : EIATTR_KPARAM_INFO
	.align		4
.L_21:
        /*0008*/ 	.byte	0x04, 0x17
        /*000a*/ 	.short	(.L_23 - .L_22)
.L_22:
        /*000c*/ 	.word	0x00000000
        /*0010*/ 	.short	0x0000
        /*0012*/ 	.short	0x0070
        /*0014*/ 	.byte	0x00, 0xf0, 0x01, 0x10


	//----- nvinfo : EIATTR_SPARSE_MMA_MASK
	.align		4
.L_23:
        /*0018*/ 	.byte	0x03, 0x50
        /*001a*/ 	.short	0x0000


	//----- nvinfo : EIATTR_MAXREG_COUNT
	.align		4
        /*001c*/ 	.byte	0x03, 0x1b
        /*001e*/ 	.short	0x00a8


	//----- nvinfo : EIATTR_NUM_BARRIERS
	.align		4
        /*0020*/ 	.byte	0x02, 0x4c
        /*0022*/ 	.byte	0x01
	.zero		1


	//----- nvinfo : EIATTR_EXTERNS
	.align		4
        /*0024*/ 	.byte	0x04, 0x0f
        /*0026*/ 	.short	(.L_25 - .L_24)


	//   ....[0]....
	.align		4
.L_24:
        /*0028*/ 	.word	index@(__assertfail)


	//----- nvinfo : EIATTR_MERCURY_ISA_VERSION
	.align		4
.L_25:
        /*002c*/ 	.byte	0x03, 0x5f
        /*002e*/ 	.short	0x0101


	//----- nvinfo : EIATTR_INT_WARP_WIDE_INSTR_OFFSETS
	.align		4
        /*0030*/ 	.byte	0x04, 0x31
        /*0032*/ 	.short	(.L_27 - .L_26)


	//   ....[0]....
.L_26:
        /*0034*/ 	.word	0x00000460


	//   ....[1]....
        /*0038*/ 	.word	0x00000490


	//   ....[2]....
        /*003c*/ 	.word	0x00000630


	//   ....[3]....
        /*0040*/ 	.word	0x00002260


	//----- nvinfo : EIATTR_COOP_GROUP_MASK_REGIDS
	.align		4
.L_27:
        /*0044*/ 	.byte	0x04, 0x29
        /*0046*/ 	.short	(.L_29 - .L_28)


	//   ....[0]....
.L_28:
        /*0048*/ 	.word	0xffffffff


	//   ....[1]....
        /*004c*/ 	.word	0xffffffff


	//   ....[2]....
        /*0050*/ 	.word	0xffffffff


	//   ....[3]....
        /*0054*/ 	.word	0xffffffff


	//   ....[4]....
        /*0058*/ 	.word	0xffffffff


	//   ....[5]....
        /*005c*/ 	.word	0xffffffff


	//----- nvinfo : EIATTR_COOP_GROUP_INSTR_OFFSETS
	.align		4
.L_29:
        /*0060*/ 	.byte	0x04, 0x28
        /*0062*/ 	.short	(.L_31 - .L_30)


	//   ....[0]....
.L_30:
        /*0064*/ 	.word	0x00000060


	//   ....[1]....
        /*0068*/ 	.word	0x00000070


	//   ....[2]....
        /*006c*/ 	.word	0x00000130


	//   ....[3]....
        /*0070*/ 	.word	0x000002b0


	//   ....[4]....
        /*0074*/ 	.word	0x000007e0


	//   ....[5]....
        /*0078*/ 	.word	0x00001460


	//----- nvinfo : EIATTR_REG_RECONFIG
	.align		4
.L_31:
        /*007c*/ 	.byte	0x01, 0x54
	.zero		2


	//----- nvinfo : EIATTR_SYSCALL_OFFSETS
	.align		4
        /*0080*/ 	.byte	0x04, 0x46
        /*0082*/ 	.short	(.L_33 - .L_32)


	//   ....[0]....
.L_32:
        /*0084*/ 	.word	0x00001650


	//----- nvinfo : EIATTR_MBARRIER_INSTR_OFFSETS
	.align		4
.L_33:
        /*0088*/ 	.byte	0x04, 0x39
        /*008a*/ 	.short	(.L_35 - .L_34)


	//   ....[0]....
.L_34:
        /*008c*/ 	.word	0x00000230
        /*0090*/ 	.word	0x000000ff
        /*0094*/ 	.word	0x00000000
        /*0098*/ 	.short	0x0100
        /*009a*/ 	.byte	0x08
	.zero		1


	//   ....[1]....
        /*009c*/ 	.word	0x00000240
        /*00a0*/ 	.word	0x000000ff
        /*00a4*/ 	.word	0x00000018
        /*00a8*/ 	.short	0x0100
        /*00aa*/ 	.byte	0x08
	.zero		1


	//   ....[2]....
        /*00ac*/ 	.word	0x00000250
        /*00b0*/ 	.word	0x000000ff
        /*00b4*/ 	.word	0x00000008
        /*00b8*/ 	.short	0x0100
        /*00ba*/ 	.byte	0x08
	.zero		1


	//   ....[3]....
        /*00bc*/ 	.word	0x00000260
        /*00c0*/ 	.word	0x000000ff
        /*00c4*/ 	.word	0x00000020
        /*00c8*/ 	.short	0x0100
        /*00ca*/ 	.byte	0x08
	.zero		1


	//   ....[4]....
        /*00cc*/ 	.word	0x00000270
        /*00d0*/ 	.word	0x000000ff
        /*00d4*/ 	.word	0x00000010
        /*00d8*/ 	.short	0x0100
        /*00da*/ 	.byte	0x08
	.zero		1


	//   ....[5]....
        /*00dc*/ 	.word	0x00000280
        /*00e0*/ 	.word	0x000000ff
        /*00e4*/ 	.word	0x00000028
        /*00e8*/ 	.short	0x0100
        /*00ea*/ 	.byte	0x08
	.zero		1


	//   ....[6]....
        /*00ec*/ 	.word	0x000006c0
        /*00f0*/ 	.word	0x000000ff
        /*00f4*/ 	.word	0x00000040
        /*00f8*/ 	.short	0x0100
        /*00fa*/ 	.byte	0x06
	.zero		1


	//   ....[7]....
        /*00fc*/ 	.word	0x00000760
        /*0100*/ 	.word	0x000000ff
        /*0104*/ 	.word	0x00000048
        /*0108*/ 	.short	0x0100
        /*010a*/ 	.byte	0x06
	.zero		1


	//   ....[8]....
        /*010c*/ 	.word	0x00001710
        /*0110*/ 	.word	0x00000003
        /*0114*/ 	.word	0x00000000
        /*0118*/ 	.short	0x010a
        /*011a*/ 	.byte	0x3f
	.zero		1


	//   ....[9]....
        /*011c*/ 	.word	0x00001770
        /*0120*/ 	.word	0x00000003
        /*0124*/ 	.word	0x00000000
        /*0128*/ 	.short	0x010a
        /*012a*/ 	.byte	0x3f
	.zero		1


	//   ....[10]....
        /*012c*/ 	.word	0x00001cb0
        /*0130*/ 	.word	0x00000005
        /*0134*/ 	.word	0x00000000
        /*0138*/ 	.short	0x010a
        /*013a*/ 	.byte	0x3f
	.zero		1


	//   ....[11]....
        /*013c*/ 	.word	0x00001cf0
        /*0140*/ 	.word	0x00000005
        /*0144*/ 	.word	0x00000000
        /*0148*/ 	.short	0x010a
        /*014a*/ 	.byte	0x3f
	.zero		1


	//   ....[12]....
        /*014c*/ 	.word	0x00002110
        /*0150*/ 	.word	0x00000004
        /*0154*/ 	.word	0x00000000
        /*0158*/ 	.short	0x0101
        /*015a*/ 	.byte	0x3f
	.zero		1


	//   ....[13]....
        /*015c*/ 	.word	0x00002300
        /*0160*/ 	.word	0x00000000
        /*0164*/ 	.word	0x00000000
        /*0168*/ 	.short	0x0101
        /*016a*/ 	.byte	0x3f
	.zero		1


	//   ....[14]....
        /*016c*/ 	.word	0x00007430
        /*0170*/ 	.word	0x00000017
        /*0174*/ 	.word	0x00000018
        /*0178*/ 	.short	0x010a
        /*017a*/ 	.byte	0x3f
	.zero		1


	//   ....[15]....
        /*017c*/ 	.word	0x00007870
        /*0180*/ 	.word	0x00000006
        /*0184*/ 	.word	0x00000048
        /*0188*/ 	.short	0x0101
        /*018a*/ 	.byte	0x3f
	.zero		1


	//   ....[16]....
        /*018c*/ 	.word	0x00007fc0
        /*0190*/ 	.word	0x00000007
        /*0194*/ 	.word	0x00000000
        /*0198*/ 	.short	0x010a
        /*019a*/ 	.byte	0x3f
	.zero		1


	//   ....[17]....
        /*019c*/ 	.word	0x00008040
        /*01a0*/ 	.word	0x00000004
        /*01a4*/ 	.word	0x00000000
        /*01a8*/ 	.short	0x010a
        /*01aa*/ 	.byte	0x3f
	.zero		1


	//   ....[18]....
        /*01ac*/ 	.word	0x000080d0
        /*01b0*/ 	.word	0x00000005
        /*01b4*/ 	.word	0x00000000
        /*01b8*/ 	.short	0x010a
        /*01ba*/ 	.byte	0x3f
	.zero		1


	//   ....[19]....
        /*01bc*/ 	.word	0x00008130
        /*01c0*/ 	.word	0x00000003
        /*01c4*/ 	.word	0x00000000
        /*01c8*/ 	.short	0x010a
        /*01ca*/ 	.byte	0x3f
	.zero		1


	//   ....[20]....
        /*01cc*/ 	.word	0x00008180
        /*01d0*/ 	.word	0x00000005
        /*01d4*/ 	.word	0x00000000
        /*01d8*/ 	.short	0x010a
        /*01da*/ 	.byte	0x3f
	.zero		1


	//   ....[21]....
        /*01dc*/ 	.word	0x00008250
        /*01e0*/ 	.word	0x00000017
        /*01e4*/ 	.word	0x00000018
        /*01e8*/ 	.short	0x010a
        /*01ea*/ 	.byte	0x3f
	.zero		1


	//   ....[22]....
        /*01ec*/ 	.word	0x00008320
        /*01f0*/ 	.word	0x00000007
        /*01f4*/ 	.word	0x00000000
        /*01f8*/ 	.short	0x010a
        /*01fa*/ 	.byte	0x3f
	.zero		1


	//   ....[23]....
        /*01fc*/ 	.word	0x00008370
        /*0200*/ 	.word	0x00000004
        /*0204*/ 	.word	0x00000000
        /*0208*/ 	.short	0x010a
        /*020a*/ 	.byte	0x3f
	.zero		1


	//----- nvinfo : EIATTR_NUM_MBARRIERS
	.align		4
.L_35:
        /*020c*/ 	.byte	0x03, 0x38
        /*020e*/ 	.short	0x0008


	//----- nvinfo : EIATTR_EXIT_INSTR_OFFSETS
	.align		4
        /*0210*/ 	.byte	0x04, 0x1c
        /*0212*/ 	.short	(.L_37 - .L_36)


	//   ....[0]....
.L_36:
        /*0214*/ 	.word	0x000009b0


	//   ....[1]....
        /*0218*/ 	.word	0x000011c0


	//   ....[2]....
        /*021c*/ 	.word	0x00006bb0


	//   ....[3]....
        /*0220*/ 	.word	0x00007110


	//   ....[4]....
        /*0224*/ 	.word	0x00008120


	//----- nvinfo : EIATTR_MAX_THREADS
	.align		4
.L_37:
        /*0228*/ 	.byte	0x04, 0x05
        /*022a*/ 	.short	(.L_39 - .L_38)
.L_38:
        /*022c*/ 	.word	0x00000180
        /*0230*/ 	.word	0x00000001
        /*0234*/ 	.word	0x00000001


	//----- nvinfo : EIATTR_CRS_STACK_SIZE
	.align		4
.L_39:
        /*0238*/ 	.byte	0x04, 0x1e
        /*023a*/ 	.short	(.L_41 - .L_40)
.L_40:
        /*023c*/ 	.word	0x00000000


	//----- nvinfo : EIATTR_CBANK_PARAM_SIZE
	.align		4
.L_41:
        /*0240*/ 	.byte	0x03, 0x19
        /*0242*/ 	.short	0x0470


	//----- nvinfo : EIATTR_PARAM_CBANK
	.align		4
        /*0244*/ 	.byte	0x04, 0x0a
        /*0246*/ 	.short	(.L_43 - .L_42)
	.align		4
.L_42:
        /*0248*/ 	.word	index@(.nv.constant0._ZN7cutlass13device_kernelINS_4gemm6kernel13GemmUniversalIN4cute5tupleIJiiiiEEENS1_10collective13CollectiveMmaINS1_34MainloopSm90TmaGmmaWarpSpecializedILi3ENS5_IJNS4_1CILi2EEENSA_ILi1EEESC_EEENS1_35KernelTmaWarpSpecializedCooperativeEEENS5_IJNSA_ILi128EEESG_SG_EEENS_10bfloat16_tENS5_IJlSC_lEEESI_SJ_NS4_8TiledMMAINS4_8MMA_AtomIJNS4_4SM904GMMA28MMA_64x128x16_F32BF16BF16_SSILNSN_5MajorE0ELSP_0ELNSN_7ScaleInE1ELSQ_1EEEEEENS4_6LayoutISD_NS5_IJSC_NSA_ILi0EEESU_EEEEENS5_IJNS4_10UnderscoreESX_SX_EEEEENS4_13SM90_TMA_LOADENS4_14ComposedLayoutINS4_7SwizzleILi3ELi4ELi3EEENS4_18smem_ptr_flag_bitsILi16EEENST_INS5_IJNSA_ILi8EEENSA_ILi64EEEEEENS5_IJS17_SC_EEEEEEEvNS4_8identityENS4_23SM90_TMA_LOAD_MULTICASTES1B_vS1C_EENS_8epilogue10collective6detail29Sm90TmaWarpSpecializedAdapterINS1G_15DefaultEpilogueISI_SJ_SJ_NS1F_6thread17LinearCombinationISI_Li1EffLNS1K_9ScaleType4KindE0ELNS_15FloatRoundStyleE2ESI_EENS1_15EpilogueDefaultEEEEEvvEEEEvNT_6ParamsE)
        /*024c*/ 	.short	0x0210
        /*024e*/ 	.short	0x0470


	//----- nvinfo : EIATTR_SW_WAR
	.align		4
.L_43:
        /*0250*/ 	.byte	0x04, 0x36
        /*0252*/ 	.short	(.L_45 - .L_44)
.L_44:
        /*0254*/ 	.word	0x00000008
.L_45:


//--------------------- .nv.callgraph             --------------------------
	.section	.nv.callgraph,"",@"SHT_CUDA_CALLGRAPH"
	.align	4
	.sectionentsize	8
	.align		4
        /*0000*/ 	.word	0x00000000
	.align		4
        /*0004*/ 	.word	0xffffffff
	.align		4
        /*0008*/ 	.word	index@(_ZN7cutlass13device_kernelINS_4gemm6kernel13GemmUniversalIN4cute5tupleIJiiiiEEENS1_10collective13CollectiveMmaINS1_34MainloopSm90TmaGmmaWarpSpecializedILi3ENS5_IJNS4_1CILi2EEENSA_ILi1EEESC_EEENS1_35KernelTmaWarpSpecializedCooperativeEEENS5_IJNSA_ILi128EEESG_SG_EEENS_10bfloat16_tENS5_IJlSC_lEEESI_SJ_NS4_8TiledMMAINS4_8MMA_AtomIJNS4_4SM904GMMA28MMA_64x128x16_F32BF16BF16_SSILNSN_5MajorE0ELSP_0ELNSN_7ScaleInE1ELSQ_1EEEEEENS4_6LayoutISD_NS5_IJSC_NSA_ILi0EEESU_EEEEENS5_IJNS4_10UnderscoreESX_SX_EEEEENS4_13SM90_TMA_LOADENS4_14ComposedLayoutINS4_7SwizzleILi3ELi4ELi3EEENS4_18smem_ptr_flag_bitsILi16EEENST_INS5_IJNSA_ILi8EEENSA_ILi64EEEEEENS5_IJS17_SC_EEEEEEEvNS4_8identityENS4_23SM90_TMA_LOAD_MULTICASTES1B_vS1C_EENS_8epilogue10collective6detail29Sm90TmaWarpSpecializedAdapterINS1G_15DefaultEpilogueISI_SJ_SJ_NS1F_6thread17LinearCombinationISI_Li1EffLNS1K_9ScaleType4KindE0ELNS_15FloatRoundStyleE2ESI_EENS1_15EpilogueDefaultEEEEEvvEEEEvNT_6ParamsE)
	.align		4
        /*000c*/ 	.word	index@(__assertfail)
	.align		4
        /*0010*/ 	.word	0x00000000
	.align		4
        /*0014*/ 	.word	0xfffffffe
	.align		4
        /*0018*/ 	.word	0x00000000
	.align		4
        /*001c*/ 	.word	0xfffffffd
	.align		4
        /*0020*/ 	.word	0x00000000
	.align		4
        /*0024*/ 	.word	0xfffffffc


//--------------------- .nv.constant4             --------------------------
	.section	.nv.constant4,"a",@progbits
	.align	8
	.align		8
.nv.constant4:
        /*0000*/ 	.dword	__assertfail
	.align		8
        /*0008*/ 	.dword	__unnamed_1
	.align		8
        /*0010*/ 	.dword	_ZN39_INTERNAL_7ee41066_4_k_cu_4fa7f059_36294cuda3std3__45__cpo5beginE
	.align		8
        /*0018*/ 	.dword	_ZN39_INTERNAL_7ee41066_4_k_cu_4fa7f059_36294cuda3std3__45__cpo3endE
	.align		8
        /*0020*/ 	.dword	_ZN39_INTERNAL_7ee41066_4_k_cu_4fa7f059_36294cuda3std3__45__cpo6cbeginE
	.align		8
        /*0028*/ 	.dword	_ZN39_INTERNAL_7ee41066_4_k_cu_4fa7f059_36294cuda3std3__45__cpo4cendE
	.align		8
        /*0030*/ 	.dword	_ZN39_INTERNAL_7ee41066_4_k_cu_4fa7f059_36294cuda3std3__441_GLOBAL__N__7ee41066_4_k_cu_4fa7f059_36296ignoreE
	.align		8
        /*0038*/ 	.dword	_ZN39_INTERNAL_7ee41066_4_k_cu_4fa7f059_36294cuda3std3__419piecewise_constructE
	.align		8
        /*0040*/ 	.dword	_ZN39_INTERNAL_7ee41066_4_k_cu_4fa7f059_36294cuda3std3__48in_placeE
	.align		8
        /*0048*/ 	.dword	_ZN39_INTERNAL_7ee41066_4_k_cu_4fa7f059_36294cuda3std6ranges3__45__cpo4swapE
	.align		8
        /*0050*/ 	.dword	_ZN39_INTERNAL_7ee41066_4_k_cu_4fa7f059_36294cuda3std6ranges3__45__cpo9iter_moveE
	.align		8
        /*0058*/ 	.dword	_ZN39_INTERNAL_7ee41066_4_k_cu_4fa7f059_36294cute7productE
	.align		8
        /*0060*/ 	.dword	_ZN39_INTERNAL_7ee41066_4_k_cu_4fa7f059_36294cute1_E
	.align		8
        /*0068*/ 	.dword	$str$22
	.align		8
        /*0070*/ 	.dword	$str$23


//--------------------- .text._ZN7cutlass13device_kernelINS_4gemm6kernel13GemmUniversalIN4cute5tupleIJiiiiEEENS1_10collective13CollectiveMmaINS1_34MainloopSm90TmaGmmaWarpSpecializedILi3ENS5_IJNS4_1CILi2EEENSA_ILi1EEESC_EEENS1_35KernelTmaWarpSpecializedCooperativeEEENS5_IJNSA_ILi128EEESG_SG_EEENS_10bfloat16_tENS5_IJlSC_lEEESI_SJ_NS4_8TiledMMAINS4_8MMA_AtomIJNS4_4SM904GMMA28MMA_64x128x16_F32BF16BF16_SSILNSN_5MajorE0ELSP_0ELNSN_7ScaleInE1ELSQ_1EEEEEENS4_6LayoutISD_NS5_IJSC_NSA_ILi0EEESU_EEEEENS5_IJNS4_10UnderscoreESX_SX_EEEEENS4_13SM90_TMA_LOADENS4_14ComposedLayoutINS4_7SwizzleILi3ELi4ELi3EEENS4_18smem_ptr_flag_bitsILi16EEENST_INS5_IJNSA_ILi8EEENSA_ILi64EEEEEENS5_IJS17_SC_EEEEEEEvNS4_8identityENS4_23SM90_TMA_LOAD_MULTICASTES1B_vS1C_EENS_8epilogue10collective6detail29Sm90TmaWarpSpecializedAdapterINS1G_15DefaultEpilogueISI_SJ_SJ_NS1F_6thread17LinearCombinationISI_Li1EffLNS1K_9ScaleType4KindE0ELNS_15FloatRoundStyleE2ESI_EENS1_15EpilogueDefaultEEEEEvvEEEEvNT_6ParamsE --------------------------
	.section	.text._ZN7cutlass13device_kernelINS_4gemm6kernel13GemmUniversalIN4cute5tupleIJiiiiEEENS1_10collective13CollectiveMmaINS1_34MainloopSm90TmaGmmaWarpSpecializedILi3ENS5_IJNS4_1CILi2EEENSA_ILi1EEESC_EEENS1_35KernelTmaWarpSpecializedCooperativeEEENS5_IJNSA_ILi128EEESG_SG_EEENS_10bfloat16_tENS5_IJlSC_lEEESI_SJ_NS4_8TiledMMAINS4_8MMA_AtomIJNS4_4SM904GMMA28MMA_64x128x16_F32BF16BF16_SSILNSN_5MajorE0ELSP_0ELNSN_7ScaleInE1ELSQ_1EEEEEENS4_6LayoutISD_NS5_IJSC_NSA_ILi0EEESU_EEEEENS5_IJNS4_10UnderscoreESX_SX_EEEEENS4_13SM90_TMA_LOADENS4_14ComposedLayoutINS4_7SwizzleILi3ELi4ELi3EEENS4_18smem_ptr_flag_bitsILi16EEENST_INS5_IJNSA_ILi8EEENSA_ILi64EEEEEENS5_IJS17_SC_EEEEEEEvNS4_8identityENS4_23SM90_TMA_LOAD_MULTICASTES1B_vS1C_EENS_8epilogue10collective6detail29Sm90TmaWarpSpecializedAdapterINS1G_15DefaultEpilogueISI_SJ_SJ_NS1F_6thread17LinearCombinationISI_Li1EffLNS1K_9ScaleType4KindE0ELNS_15FloatRoundStyleE2ESI_EENS1_15EpilogueDefaultEEEEEvvEEEEvNT_6ParamsE,"ax",@progbits
	.align	128
.text._ZN7cutlass13device_kernelINS_4gemm6kernel13GemmUniversalIN4cute5tupleIJiiiiEEENS1_10collective13CollectiveMmaINS1_34MainloopSm90TmaGmmaWarpSpecializedILi3ENS5_IJNS4_1CILi2EEENSA_ILi1EEESC_EEENS1_35KernelTmaWarpSpecializedCooperativeEEENS5_IJNSA_ILi128EEESG_SG_EEENS_10bfloat16_tENS5_IJlSC_lEEESI_SJ_NS4_8TiledMMAINS4_8MMA_AtomIJNS4_4SM904GMMA28MMA_64x128x16_F32BF16BF16_SSILNSN_5MajorE0ELSP_0ELNSN_7ScaleInE1ELSQ_1EEEEEENS4_6LayoutISD_NS5_IJSC_NSA_ILi0EEESU_EEEEENS5_IJNS4_10UnderscoreESX_SX_EEEEENS4_13SM90_TMA_LOADENS4_14ComposedLayoutINS4_7SwizzleILi3ELi4ELi3EEENS4_18smem_ptr_flag_bitsILi16EEENST_INS5_IJNSA_ILi8EEENSA_ILi64EEEEEENS5_IJS17_SC_EEEEEEEvNS4_8identityENS4_23SM90_TMA_LOAD_MULTICASTES1B_vS1C_EENS_8epilogue10collective6detail29Sm90TmaWarpSpecializedAdapterINS1G_15DefaultEpilogueISI_SJ_SJ_NS1F_6thread17LinearCombinationISI_Li1EffLNS1K_9ScaleType4KindE0ELNS_15FloatRoundStyleE2ESI_EENS1_15EpilogueDefaultEEEEEvvEEEEvNT_6ParamsE:
        .type           _ZN7cutlass13device_kernelINS_4gemm6kernel13GemmUniversalIN4cute5tupleIJiiiiEEENS1_10collective13CollectiveMmaINS1_34MainloopSm90TmaGmmaWarpSpecializedILi3ENS5_IJNS4_1CILi2EEENSA_ILi1EEESC_EEENS1_35KernelTmaWarpSpecializedCooperativeEEENS5_IJNSA_ILi128EEESG_SG_EEENS_10bfloat16_tENS5_IJlSC_lEEESI_SJ_NS4_8TiledMMAINS4_8MMA_AtomIJNS4_4SM904GMMA28MMA_64x128x16_F32BF16BF16_SSILNSN_5MajorE0ELSP_0ELNSN_7ScaleInE1ELSQ_1EEEEEENS4_6LayoutISD_NS5_IJSC_NSA_ILi0EEESU_EEEEENS5_IJNS4_10UnderscoreESX_SX_EEEEENS4_13SM90_TMA_LOADENS4_14ComposedLayoutINS4_7SwizzleILi3ELi4ELi3EEENS4_18smem_ptr_flag_bitsILi16EEENST_INS5_IJNSA_ILi8EEENSA_ILi64EEEEEENS5_IJS17_SC_EEEEEEEvNS4_8identityENS4_23SM90_TMA_LOAD_MULTICASTES1B_vS1C_EENS_8epilogue10collective6detail29Sm90TmaWarpSpecializedAdapterINS1G_15DefaultEpilogueISI_SJ_SJ_NS1F_6thread17LinearCombinationISI_Li1EffLNS1K_9ScaleType4KindE0ELNS_15FloatRoundStyleE2ESI_EENS1_15EpilogueDefaultEEEEEvvEEEEvNT_6ParamsE,@function
        .size           _ZN7cutlass13device_kernelINS_4gemm6kernel13GemmUniversalIN4cute5tupleIJiiiiEEENS1_10collective13CollectiveMmaINS1_34MainloopSm90TmaGmmaWarpSpecializedILi3ENS5_IJNS4_1CILi2EEENSA_ILi1EEESC_EEENS1_35KernelTmaWarpSpecializedCooperativeEEENS5_IJNSA_ILi128EEESG_SG_EEENS_10bfloat16_tENS5_IJlSC_lEEESI_SJ_NS4_8TiledMMAINS4_8MMA_AtomIJNS4_4SM904GMMA28MMA_64x128x16_F32BF16BF16_SSILNSN_5MajorE0ELSP_0ELNSN_7ScaleInE1ELSQ_1EEEEEENS4_6LayoutISD_NS5_IJSC_NSA_ILi0EEESU_EEEEENS5_IJNS4_10UnderscoreESX_SX_EEEEENS4_13SM90_TMA_LOADENS4_14ComposedLayoutINS4_7SwizzleILi3ELi4ELi3EEENS4_18smem_ptr_flag_bitsILi16EEENST_INS5_IJNSA_ILi8EEENSA_ILi64EEEEEENS5_IJS17_SC_EEEEEEEvNS4_8identityENS4_23SM90_TMA_LOAD_MULTICASTES1B_vS1C_EENS_8epilogue10collective6detail29Sm90TmaWarpSpecializedAdapterINS1G_15DefaultEpilogueISI_SJ_SJ_NS1F_6thread17LinearCombinationISI_Li1EffLNS1K_9ScaleType4KindE0ELNS_15FloatRoundStyleE2ESI_EENS1_15EpilogueDefaultEEEEEvvEEEEvNT_6ParamsE,(.L_x_195 - _ZN7cutlass13device_kernelINS_4gemm6kernel13GemmUniversalIN4cute5tupleIJiiiiEEENS1_10collective13CollectiveMmaINS1_34MainloopSm90TmaGmmaWarpSpecializedILi3ENS5_IJNS4_1CILi2EEENSA_ILi1EEESC_EEENS1_35KernelTmaWarpSpecializedCooperativeEEENS5_IJNSA_ILi128EEESG_SG_EEENS_10bfloat16_tENS5_IJlSC_lEEESI_SJ_NS4_8TiledMMAINS4_8MMA_AtomIJNS4_4SM904GMMA28MMA_64x128x16_F32BF16BF16_SSILNSN_5MajorE0ELSP_0ELNSN_7ScaleInE1ELSQ_1EEEEEENS4_6LayoutISD_NS5_IJSC_NSA_ILi0EEESU_EEEEENS5_IJNS4_10UnderscoreESX_SX_EEEEENS4_13SM90_TMA_LOADENS4_14ComposedLayoutINS4_7SwizzleILi3ELi4ELi3EEENS4_18smem_ptr_flag_bitsILi16EEENST_INS5_IJNSA_ILi8EEENSA_ILi64EEEEEENS5_IJS17_SC_EEEEEEEvNS4_8identityENS4_23SM90_TMA_LOAD_MULTICASTES1B_vS1C_EENS_8epilogue10collective6detail29Sm90TmaWarpSpecializedAdapterINS1G_15DefaultEpilogueISI_SJ_SJ_NS1F_6thread17LinearCombinationISI_Li1EffLNS1K_9ScaleType4KindE0ELNS_15FloatRoundStyleE2ESI_EENS1_15EpilogueDefaultEEEEEvvEEEEvNT_6ParamsE)
        .other          _ZN7cutlass13device_kernelINS_4gemm6kernel13GemmUniversalIN4cute5tupleIJiiiiEEENS1_10collective13CollectiveMmaINS1_34MainloopSm90TmaGmmaWarpSpecializedILi3ENS5_IJNS4_1CILi2EEENSA_ILi1EEESC_EEENS1_35KernelTmaWarpSpecializedCooperativeEEENS5_IJNSA_ILi128EEESG_SG_EEENS_10bfloat16_tENS5_IJlSC_lEEESI_SJ_NS4_8TiledMMAINS4_8MMA_AtomIJNS4_4SM904GMMA28MMA_64x128x16_F32BF16BF16_SSILNSN_5MajorE0ELSP_0ELNSN_7ScaleInE1ELSQ_1EEEEEENS4_6LayoutISD_NS5_IJSC_NSA_ILi0EEESU_EEEEENS5_IJNS4_10UnderscoreESX_SX_EEEEENS4_13SM90_TMA_LOADENS4_14ComposedLayoutINS4_7SwizzleILi3ELi4ELi3EEENS4_18smem_ptr_flag_bitsILi16EEENST_INS5_IJNSA_ILi8EEENSA_ILi64EEEEEENS5_IJS17_SC_EEEEEEEvNS4_8identityENS4_23SM90_TMA_LOAD_MULTICASTES1B_vS1C_EENS_8epilogue10collective6detail29Sm90TmaWarpSpecializedAdapterINS1G_15DefaultEpilogueISI_SJ_SJ_NS1F_6thread17LinearCombinationISI_Li1EffLNS1K_9ScaleType4KindE0ELNS_15FloatRoundStyleE2ESI_EENS1_15EpilogueDefaultEEEEEvvEEEEvNT_6ParamsE,@"STO_CUDA_ENTRY STV_DEFAULT"
_ZN7cutlass13device_kernelINS_4gemm6kernel13GemmUniversalIN4cute5tupleIJiiiiEEENS1_10collective13CollectiveMmaINS1_34MainloopSm90TmaGmmaWarpSpecializedILi3ENS5_IJNS4_1CILi2EEENSA_ILi1EEESC_EEENS1_35KernelTmaWarpSpecializedCooperativeEEENS5_IJNSA_ILi128EEESG_SG_EEENS_10bfloat16_tENS5_IJlSC_lEEESI_SJ_NS4_8TiledMMAINS4_8MMA_AtomIJNS4_4SM904GMMA28MMA_64x128x16_F32BF16BF16_SSILNSN_5MajorE0ELSP_0ELNSN_7ScaleInE1ELSQ_1EEEEEENS4_6LayoutISD_NS5_IJSC_NSA_ILi0EEESU_EEEEENS5_IJNS4_10UnderscoreESX_SX_EEEEENS4_13SM90_TMA_LOADENS4_14ComposedLayoutINS4_7SwizzleILi3ELi4ELi3EEENS4_18smem_ptr_flag_bitsILi16EEENST_INS5_IJNSA_ILi8EEENSA_ILi64EEEEEENS5_IJS17_SC_EEEEEEEvNS4_8identityENS4_23SM90_TMA_LOAD_MULTICASTES1B_vS1C_EENS_8epilogue10collective6detail29Sm90TmaWarpSpecializedAdapterINS1G_15DefaultEpilogueISI_SJ_SJ_NS1F_6thread17LinearCombinationISI_Li1EffLNS1K_9ScaleType4KindE0ELNS_15FloatRoundStyleE2ESI_EENS1_15EpilogueDefaultEEEEEvvEEEEvNT_6ParamsE:
[----:B------:R-:W0:Y:S01]  /*0000*/  LDC R1, c[0x0][0x28] ;  /* 0x00000a00ff017b82 */ /* 0x000e220000000800 */
[----:B------:R-:W1:Y:S01]  /*0010*/  S2R R95, SR_TID.X ;  /* 0x00000000005f7919 */ /* 0x000e620000002100 */
[----:B------:R-:W-:Y:S01]  /*0020*/  ELECT P0, URZ, PT ;  /* 0x00000000003f782f */ /* 0x000fe20003800000 */
[----:B------:R-:W-:Y:S01]  /*0030*/  BSSY B0, `(.L_x_0) ;  /* 0x000000f000007945 */ /* 0x000fe20003800000 */
[--C-:B-1----:R-:W-:Y:S02]  /*0040*/  SHF.R.U32.HI R0, RZ, 0x5, R95.reuse ;  /* 0x00000005ff007819 */ /* 0x102fe4000001165f */
[----:B------:R-:W-:-:S03]  /*0050*/  SHF.R.U32.HI R7, RZ, 0x7, R95 ;  /* 0x00000007ff077819 */ /* 0x000fc6000001165f */
[----:B------:R-:W1:Y:S04]  /*0060*/  SHFL.IDX PT, R3, R0, RZ, 0x1f ;  /* 0x00001fff00037589 */ /* 0x000e6800000e0000 */
[----:B------:R2:W3:Y:S01]  /*0070*/  SHFL.IDX PT, R2, R7, RZ, 0x1f ;  /* 0x00001fff07027589 */ /* 0x0004e200000e0000 */
[----:B-1----:R-:W-:-:S13]  /*0080*/  ISETP.NE.OR P0, PT, R3, RZ, !P0 ;  /* 0x000000ff0300720c */ /* 0x002fda0004705670 */
[----:B0-23--:R-:W-:Y:S05]  /*0090*/  @P0 BRA `(.L_x_1) ;  /* 0x0000000000200947 */ /* 0x00dfea0003800000 */
[----:B------:R-:W-:Y:S02]  /*00a0*/  ULDC.64 UR4, c[0x0][0x198] ;  /* 0x0000660000047ab9 */ /* 0x000fe40000000a00 */
[----:B------:R-:W-:Y:S02]  /*00b0*/  UIADD3 UR6, UP0, UR4, 0xf0, URZ ;  /* 0x000000f004067890 */ /* 0x000fe4000ff1e03f */
[----:B------:R-:W-:Y:S02]  /*00c0*/  UIADD3 UR4, UP1, UR4, 0x1f0, URZ ;  /* 0x000001f004047890 */ /* 0x000fe4000ff3e03f */
[----:B------:R-:W-:Y:S02]  /*00d0*/  UIADD3.X UR7, URZ, UR5, URZ, UP0, !UPT ;  /* 0x000000053f077290 */ /* 0x000fe400087fe43f */
[----:B------:R-:W-:-:S07]  /*00e0*/  UIADD3.X UR5, URZ, UR5, URZ, UP1, !UPT ;  /* 0x000000053f057290 */ /* 0x000fce0008ffe43f */
[----:B------:R0:W-:Y:S02]  /*00f0*/  UTMACCTL.PF [UR6] ;  /* 0x00000000060079b9 */ /* 0x0001e40008040000 */
[----:B------:R0:W-:Y:S02]  /*0100*/  UTMACCTL.PF [UR4] ;  /* 0x00000000040079b9 */ /* 0x0001e40008040000 */
[----:B0-----:R-:W-:Y:S01]  /*0110*/  NOP ;  /* 0x0000000000007918 */ /* 0x001fe20000000000 */
.L_x_1:
[----:B------:R-:W-:Y:S05]  /*0120*/  BSYNC B0 ;  /* 0x0000000000007941 */ /* 0x000fea0003800000 */
.L_x_0:
[----:B------:R-:W0:Y:S02]  /*0130*/  SHFL.IDX PT, R5, R0, RZ, 0x1f ;  /* 0x00001fff00057589 */ /* 0x000e2400000e0000 */
[----:B0-----:R-:W-:-:S13]  /*0140*/  ISETP.NE.AND P0, PT, R5, RZ, PT ;  /* 0x000000ff0500720c */ /* 0x001fda0003f05270 */
[----:B------:R-:W-:Y:S05]  /*0150*/  @P0 BRA `(.L_x_2) ;  /* 0x0000000000500947 */ /* 0x000fea0003800000 */
[----:B------:R-:W0:Y:S01]  /*0160*/  S2UR UR8, SR_CgaCtaId ;  /* 0x00000000000879c3 */ /* 0x000e220000008800 */
[----:B------:R-:W-:Y:S01]  /*0170*/  UMOV UR4, 0x400 ;  /* 0x0000040000047882 */ /* 0x000fe20000000000 */
[----:B------:R-:W-:Y:S01]  /*0180*/  UMOV UR5, 0x1 ;  /* 0x0000000100057882 */ /* 0x000fe20000000000 */
[----:B------:R-:W-:Y:S01]  /*0190*/  UMOV UR6, 0x4 ;  /* 0x0000000400067882 */ /* 0x000fe20000000000 */
[----:B------:R-:W-:Y:S01]  /*01a0*/  ELECT P0, URZ, PT ;  /* 0x00000000003f782f */ /* 0x000fe20003800000 */
[----:B------:R-:W-:-:S04]  /*01b0*/  UIADD3 UR6, -UR6, 0x100000, URZ ;  /* 0x0010000006067890 */ /* 0x000fc8000fffe13f */
[----:B------:R-:W-:Y:S02]  /*01c0*/  USHF.L.U32 UR7, UR6, 0xb, URZ ;  /* 0x0000000b06077899 */ /* 0x000fe4000800063f */
[----:B------:R-:W-:Y:S02]  /*01d0*/  USHF.L.U32 UR6, UR6, 0x1, URZ ;  /* 0x0000000106067899 */ /* 0x000fe4000800063f */
[----:B0-----:R-:W-:Y:S02]  /*01e0*/  ULEA UR8, UR8, UR4, 0x18 ;  /* 0x0000000408087291 */ /* 0x001fe4000f8ec03f */
[----:B------:R-:W-:-:S04]  /*01f0*/  UIADD3 UR4, -UR5, 0x100000, URZ ;  /* 0x0010000005047890 */ /* 0x000fc8000fffe13f */
[----:B------:R-:W-:Y:S02]  /*0200*/  USHF.L.U32 UR5, UR4, 0xb, URZ ;  /* 0x0000000b04057899 */ /* 0x000fe4000800063f */
[----:B------:R-:W-:Y:S01]  /*0210*/  USHF.L.U32 UR4, UR4, 0x1, URZ ;  /* 0x0000000104047899 */ /* 0x000fe2000800063f */
[----:B------:R-:W0:Y:S11]  /*0220*/  FENCE.VIEW.ASYNC.S ;  /* 0x00000000000073c6 */ /* 0x000e360000000000 */
[----:B0-----:R0:W1:Y:S01]  /*0230*/  SYNCS.EXCH.64 URZ, [UR8], UR4 ;  /* 0x00000004083f75b2 */ /* 0x0010620008000100 */
[----:B------:R0:W2:Y:S01]  /*0240*/  SYNCS.EXCH.64 URZ, [UR8+0x18], UR6 ;  /* 0x00001806083f75b2 */ /* 0x0000a20008000100 */
[----:B------:R0:W3:Y:S01]  /*0250*/  SYNCS.EXCH.64 URZ, [UR8+0x8], UR4 ;  /* 0x00000804083f75b2 */ /* 0x0000e20008000100 */
[----:B------:R0:W4:Y:S01]  /*0260*/  SYNCS.EXCH.64 URZ, [UR8+0x20], UR6 ;  /* 0x00002006083f75b2 */ /* 0x0001220008000100 */
[----:B------:R0:W0:Y:S01]  /*0270*/  SYNCS.EXCH.64 URZ, [UR8+0x10], UR4 ;  /* 0x00001004083f75b2 */ /* 0x0000220008000100 */
[----:B------:R0:W0:Y:S01]  /*0280*/  SYNCS.EXCH.64 URZ, [UR8+0x28], UR6 ;  /* 0x00002806083f75b2 */ /* 0x0000220008000100 */
[----:B------:R-:W-:Y:S01]  /*0290*/  NOP ;  /* 0x0000000000007918 */ /* 0x000fe20000000000 */
.L_x_2:
[----:B------:R-:W-:Y:S01]  /*02a0*/  SHF.R.S32.HI R4, RZ, 0x1f, R95 ;  /* 0x0000001fff047819 */ /* 0x000fe2000001145f */
[----:B------:R-:W5:Y:S01]  /*02b0*/  SHFL.IDX PT, R0, R0, RZ, 0x1f ;  /* 0x00001fff00007589 */ /* 0x000f6200000e0000 */
[----:B0-----:R-:W0:Y:S01]  /*02c0*/  S2UR UR8, SR_CTAID.X ;  /* 0x00000000000879c3 */ /* 0x001e220000002500 */
[----:B------:R-:W-:Y:S02]  /*02d0*/  ELECT P0, URZ, PT ;  /* 0x00000000003f782f */ /* 0x000fe40003800000 */
[----:B------:R-:W-:Y:S01]  /*02e0*/  LEA.HI R4, R4, R95, RZ, 0x7 ;  /* 0x0000005f04047211 */ /* 0x000fe200078f38ff */
[----:B------:R-:W-:Y:S01]  /*02f0*/  ULDC UR4, c[0x0][0x150] ;  /* 0x0000540000047ab9 */ /* 0x000fe20000000800 */
[----:B------:R-:W-:Y:S01]  /*0300*/  SHF.R.S32.HI R6, RZ, 0x1f, R5 ;  /* 0x0000001fff067819 */ /* 0x000fe20000011405 */
[----:B------:R-:W-:Y:S01]  /*0310*/  NOP ;  /* 0x0000000000007918 */ /* 0x000fe20000000000 */
[----:B------:R-:W-:Y:S01]  /*0320*/  LOP3.LUT R4, R4, 0xffffff80, RZ, 0xc0, !PT ;  /* 0xffffff8004047812 */ /* 0x000fe200078ec0ff */
[----:B------:R-:W-:Y:S01]  /*0330*/  NOP ;  /* 0x0000000000007918 */ /* 0x000fe20000000000 */
[----:B------:R-:W-:Y:S01]  /*0340*/  LEA.HI R6, R6, R5, RZ, 0x2 ;  /* 0x0000000506067211 */ /* 0x000fe200078f10ff */
[----:B------:R-:W1:Y:S01]  /*0350*/  LDC R11, c[0x0][0x144] ;  /* 0x00005100ff0b7b82 */ /* 0x000e620000000800 */
[----:B------:R-:W-:Y:S01]  /*0360*/  IMAD.MOV.U32 R22, RZ, RZ, 0x1 ;  /* 0x00000001ff167424 */ /* 0x000fe200078e00ff */
[----:B------:R-:W-:Y:S01]  /*0370*/  ISETP.NE.AND P3, PT, R2, RZ, PT ;  /* 0x000000ff0200720c */ /* 0x000fe20003f65270 */
[----:B------:R-:W-:Y:S01]  /*0380*/  IMAD.IADD R8, R95, 0x1, -R4 ;  /* 0x000000015f087824 */ /* 0x000fe200078e0a04 */
[----:B------:R-:W-:Y:S01]  /*0390*/  LOP3.LUT R6, R6, 0x3ffffffc, RZ, 0xc0, !PT ;  /* 0x3ffffffc06067812 */ /* 0x000fe200078ec0ff */
[----:B------:R-:W2:Y:S03]  /*03a0*/  S2R R4, SR_CTAID.Y ;  /* 0x0000000000047919 */ /* 0x000ea60000002600 */
[----:B------:R-:W-:Y:S01]  /*03b0*/  SHF.R.S32.HI R9, RZ, 0x1f, R8 ;  /* 0x0000001fff097819 */ /* 0x000fe20000011408 */
[----:B------:R-:W-:Y:S01]  /*03c0*/  IMAD.IADD R6, R5, 0x1, -R6 ;  /* 0x0000000105067824 */ /* 0x000fe200078e0a06 */
[----:B------:R-:W3:Y:S02]  /*03d0*/  LDC R13, c[0x0][0x140] ;  /* 0x00005000ff0d7b82 */ /* 0x000ee40000000800 */
[----:B------:R-:W-:-:S02]  /*03e0*/  LEA.HI R9, R9, R8, RZ, 0x3 ;  /* 0x0000000809097211 */ /* 0x000fc400078f18ff */
[----:B-----5:R-:W-:Y:S02]  /*03f0*/  ISETP.NE.OR P0, PT, R0, RZ, !P0 ;  /* 0x000000ff0000720c */ /* 0x020fe40004705670 */
[--C-:B------:R-:W-:Y:S02]  /*0400*/  SHF.R.S32.HI R0, RZ, 0x3, R9.reuse ;  /* 0x00000003ff007819 */ /* 0x100fe40000011409 */
[----:B0-----:R-:W-:Y:S02]  /*0410*/  I2FP.F32.U32 R10, UR8 ;  /* 0x00000008000a7c45 */ /* 0x001fe40008201000 */
[----:B------:R-:W-:-:S03]  /*0420*/  SHF.R.S32.HI R9, RZ, 0x1f, R9 ;  /* 0x0000001fff097819 */ /* 0x000fc60000011409 */
[----:B------:R-:W-:Y:S01]  /*0430*/  FMUL R10, R10, UR4 ;  /* 0x000000040a0a7c20 */ /* 0x000fe20008400000 */
[----:B------:R-:W-:Y:S01]  /*0440*/  LEA.HI R9, R9, R0, RZ, 0x2 ;  /* 0x0000000009097211 */ /* 0x000fe200078f10ff */
[----:B------:R-:W-:Y:S02]  /*0450*/  ULDC UR4, c[0x0][0x154] ;  /* 0x0000550000047ab9 */ /* 0x000fe40000000800 */
[----:B------:R-:W-:Y:S01]  /*0460*/  VOTEU.ALL UP0, P0 ;  /* 0x00000000003f7886 */ /* 0x000fe20000000000 */
[----:B------:R-:W-:Y:S01]  /*0470*/  LOP3.LUT R9, R9, 0xfffffffc, RZ, 0xc0, !PT ;  /* 0xfffffffc09097812 */ /* 0x000fe200078ec0ff */
[----:B------:R-:W0:Y:S01]  /*0480*/  F2I.U32.TRUNC.NTZ R10, R10 ;  /* 0x0000000a000a7305 */ /* 0x000e22000020f000 */
[----:B------:R-:W-:Y:S02]  /*0490*/  VOTEU.ALL UP1, P0 ;  /* 0x00000000003f7886 */ /* 0x000fe40000020000 */
[----:B------:R-:W5:Y:S01]  /*04a0*/  @!UP0 S2UR UR7, SR_CgaCtaId ;  /* 0x00000000000789c3 */ /* 0x000f620000008800 */
[----:B------:R-:W-:Y:S01]  /*04b0*/  IMAD.IADD R9, R0, 0x1, -R9 ;  /* 0x0000000100097824 */ /* 0x000fe200078e0a09 */
[----:B------:R-:W-:Y:S01]  /*04c0*/  SHF.R.S32.HI R0, RZ, 0x1f, R3 ;  /* 0x0000001fff007819 */ /* 0x000fe20000011403 */
[----:B------:R-:W-:Y:S01]  /*04d0*/  @!UP0 UMOV UR6, 0x400 ;  /* 0x0000040000068882 */ /* 0x000fe20000000000 */
[----:B---3--:R-:W-:Y:S01]  /*04e0*/  ISETP.EQ.U32.AND P2, PT, R13, 0x1, PT ;  /* 0x000000010d00780c */ /* 0x008fe20003f42070 */
[----:B------:R-:W-:Y:S01]  /*04f0*/  IMAD R19, R6, 0x4, R9 ;  /* 0x0000000406137824 */ /* 0x000fe200078e0209 */
[----:B--2---:R-:W-:-:S02]  /*0500*/  I2FP.F32.U32 R12, R4 ;  /* 0x00000004000c7245 */ /* 0x004fc40000201000 */
[----:B------:R-:W2:Y:S01]  /*0510*/  LDC R9, c[0x0][0x148] ;  /* 0x00005200ff097b82 */ /* 0x000ea20000000800 */
[----:B------:R-:W-:Y:S02]  /*0520*/  LEA.HI R0, R0, R3, RZ, 0x2 ;  /* 0x0000000300007211 */ /* 0x000fe400078f10ff */
[----:B------:R-:W-:Y:S01]  /*0530*/  LEA.HI R6, R19, R19, RZ, 0x1 ;  /* 0x0000001313067211 */ /* 0x000fe200078f08ff */
[----:B0-----:R-:W-:Y:S02]  /*0540*/  IMAD.MOV R14, RZ, RZ, -R10 ;  /* 0x000000ffff0e7224 */ /* 0x001fe400078e0a0a */
[----:B------:R-:W-:Y:S01]  /*0550*/  FMUL R12, R12, UR4 ;  /* 0x000000040c0c7c20 */ /* 0x000fe20008400000 */
[----:B------:R-:W-:Y:S01]  /*0560*/  LOP3.LUT R0, R0, 0xfffffffc, RZ, 0xc0, !PT ;  /* 0xfffffffc00007812 */ /* 0x000fe200078ec0ff */
[----:B------:R-:W-:Y:S01]  /*0570*/  UMOV UR4, 0x20 ;  /* 0x0000002000047882 */ /* 0x000fe20000000000 */
[----:B------:R-:W-:Y:S01]  /*0580*/  LOP3.LUT R10, R6, 0xfffffffe, RZ, 0xc0, !PT ;  /* 0xfffffffe060a7812 */ /* 0x000fe200078ec0ff */
[----:B-1----:R-:W-:Y:S01]  /*0590*/  IMAD R6, R11, R14, UR8 ;  /* 0x000000080b067e24 */ /* 0x002fe2000f8e020e */
[----:B------:R-:W-:-:S04]  /*05a0*/  @!UP0 UIADD3 UR4, -UR4, 0x100000, URZ ;  /* 0x0010000004048890 */ /* 0x000fc8000fffe13f */
[----:B------:R-:W-:Y:S02]  /*05b0*/  @!UP0 USHF.L.U32 UR5, UR4, 0xb, URZ ;  /* 0x0000000b04058899 */ /* 0x000fe4000800063f */
[----:B------:R-:W-:Y:S01]  /*05c0*/  @!UP0 USHF.L.U32 UR4, UR4, 0x1, URZ ;  /* 0x0000000104048899 */ /* 0x000fe2000800063f */
[----:B------:R-:W0:Y:S01]  /*05d0*/  F2I.U32.TRUNC.NTZ R12, R12 ;  /* 0x0000000c000c7305 */ /* 0x000e22000020f000 */
[----:B------:R-:W-:Y:S02]  /*05e0*/  IMAD.IADD R3, R3, 0x1, -R0 ;  /* 0x0000000103037824 */ /* 0x000fe400078e0a00 */
[C---:B------:R-:W-:Y:S02]  /*05f0*/  IMAD.IADD R11, R19.reuse, 0x1, -R10 ;  /* 0x00000001130b7824 */ /* 0x040fe400078e0a0a */
[----:B------:R-:W-:Y:S01]  /*0600*/  IMAD.SHL.U32 R10, R19, 0x4, RZ ;  /* 0x00000004130a7824 */ /* 0x000fe200078e00ff */
[----:B-----5:R-:W-:Y:S01]  /*0610*/  @!UP0 ULEA UR6, UR7, UR6, 0x18 ;  /* 0x0000000607068291 */ /* 0x020fe2000f8ec03f */
[----:B------:R-:W-:Y:S01]  /*0620*/  ISETP.NE.AND P1, PT, R3, 0x3, PT ;  /* 0x000000030300780c */ /* 0x000fe20003f25270 */
[----:B------:R-:W-:Y:S01]  /*0630*/  VOTEU.ALL UP0, P0 ;  /* 0x00000000003f7886 */ /* 0x000fe20000000000 */
[----:B------:R-:W-:-:S02]  /*0640*/  ISETP.NE.AND P4, PT, R11, R6, PT ;  /* 0x000000060b00720c */ /* 0x000fc40003f85270 */
[----:B------:R-:W-:Y:S02]  /*0650*/  LOP3.LUT R19, R19, 0xc, R10, 0x78, !PT ;  /* 0x0000000c13137812 */ /* 0x000fe400078e780a */
[----:B------:R-:W-:Y:S01]  /*0660*/  LOP3.LUT P0, RZ, R8, 0x7, RZ, 0xc0, !PT ;  /* 0x0000000708ff7812 */ /* 0x000fe2000780c0ff */
[C---:B------:R-:W-:Y:S01]  /*0670*/  VIADD R8, R2.reuse, 0xffffffff ;  /* 0xffffffff02087836 */ /* 0x040fe20000000000 */
[----:B------:R-:W-:Y:S01]  /*0680*/  ISETP.EQ.OR P1, PT, R3, RZ, !P1 ;  /* 0x000000ff0300720c */ /* 0x000fe20004f22670 */
[----:B0-----:R-:W-:Y:S01]  /*0690*/  IMAD.MOV R23, RZ, RZ, -R12 ;  /* 0x000000ffff177224 */ /* 0x001fe200078e0a0c */
[----:B------:R-:W-:Y:S01]  /*06a0*/  ISETP.LT.U32.AND P0, PT, R19, 0x2, !P0 ;  /* 0x000000021300780c */ /* 0x000fe20004701070 */
[----:B------:R-:W0:Y:S02]  /*06b0*/  FENCE.VIEW.ASYNC.S ;  /* 0x00000000000073c6 */ /* 0x000e240000000000 */
[----:B0-----:R0:W1:Y:S01]  /*06c0*/  @!UP0 SYNCS.EXCH.64 URZ, [UR6+0x40], UR4 ;  /* 0x00004004063f85b2 */ /* 0x0010620008000100 */
[----:B------:R-:W-:Y:S01]  /*06d0*/  ISETP.EQ.AND P1, PT, R2, RZ, P1 ;  /* 0x000000ff0200720c */ /* 0x000fe20000f22270 */
[----:B--2---:R-:W-:Y:S01]  /*06e0*/  IMAD R11, R9, R23, R4 ;  /* 0x00000017090b7224 */ /* 0x004fe200078e0204 */
[----:B------:R-:W-:-:S02]  /*06f0*/  ISETP.GE.U32.AND P6, PT, R8, 0x2, PT ;  /* 0x000000020800780c */ /* 0x000fc40003fc6070 */
[----:B------:R-:W-:Y:S02]  /*0700*/  @P4 LEA.HI R0, R19, R19, RZ, 0x1 ;  /* 0x0000001313004211 */ /* 0x000fe400078f08ff */
[----:B------:R-:W-:Y:S02]  /*0710*/  SEL R18, RZ, 0x1, !P1 ;  /* 0x00000001ff127807 */ /* 0x000fe40004800000 */
[----:B------:R-:W-:Y:S02]  /*0720*/  @P4 SHF.R.S32.HI R0, RZ, 0x1, R0 ;  /* 0x00000001ff004819 */ /* 0x000fe40000011400 */
[----:B------:R-:W-:Y:S02]  /*0730*/  SEL R18, R18, 0x2, P6 ;  /* 0x0000000212127807 */ /* 0x000fe40003000000 */
[----:B------:R-:W-:Y:S02]  /*0740*/  @P4 ISETP.NE.AND P5, PT, R0, R11, PT ;  /* 0x0000000b0000420c */ /* 0x000fe40003fa5270 */
[----:B------:R-:W-:Y:S01]  /*0750*/  SEL R11, RZ, 0x1, !P0 ;  /* 0x00000001ff0b7807 */ /* 0x000fe20004000000 */
[----:B------:R0:W2:Y:S01]  /*0760*/  @!UP1 SYNCS.EXCH.64 URZ, [UR6+0x48], UR4 ;  /* 0x00004804063f95b2 */ /* 0x0000a20008000100 */
[----:B------:R-:W-:Y:S01]  /*0770*/  @P4 SEL R22, RZ, 0x1, P5 ;  /* 0x00000001ff164807 */ /* 0x000fe20002800000 */
[----:B------:R-:W-:Y:S01]  /*0780*/  NOP ;  /* 0x0000000000007918 */ /* 0x000fe20000000000 */
[----:B------:R-:W-:-:S02]  /*0790*/  LOP3.LUT R0, R95, 0x7f, RZ, 0xc0, !PT ;  /* 0x0000007f5f007812 */ /* 0x000fc400078ec0ff */
[----:B------:R-:W-:Y:S01]  /*07a0*/  LOP3.LUT R22, R22, R11, RZ, 0xc0, !PT ;  /* 0x0000000b16167212 */ /* 0x000fe200078ec0ff */
[----:B01----:R-:W-:Y:S06]  /*07b0*/  @!P2 BRA `(.L_x_3) ;  /* 0x000000000008a947 */ /* 0x003fec0003800000 */
[----:B--2-4-:R-:W-:Y:S01]  /*07c0*/  UCGABAR_ARV ;  /* 0x00000000000079c7 */ /* 0x014fe20008000000 */
[----:B------:R-:W-:Y:S05]  /*07d0*/  BRA `(.L_x_4) ;  /* 0x0000000000047947 */ /* 0x000fea0003800000 */
.L_x_3:
[----:B--2-4-:R-:W-:Y:S01]  /*07e0*/  NOP ;  /* 0x0000000000007918 */ /* 0x014fe20000000000 */
.L_x_4:
[----:B------:R-:W0:Y:S01]  /*07f0*/  LDC R2, c[0x0][0x65c] ;  /* 0x00019700ff027b82 */ /* 0x000e220000000800 */
[----:B------:R-:W-:Y:S02]  /*0800*/  IMAD.U32 R10, RZ, RZ, UR8 ;  /* 0x00000008ff0a7e24 */ /* 0x000fe4000f8e00ff */
[----:B------:R-:W-:Y:S01]  /*0810*/  IMAD.MOV.U32 R11, RZ, RZ, RZ ;  /* 0x000000ffff0b7224 */ /* 0x000fe200078e00ff */
[----:B0-----:R-:W-:-:S04]  /*0820*/  ISETP.NE.AND P1, PT, R2, 0x1, PT ;  /* 0x000000010200780c */ /* 0x001fc80003f25270 */
[----:B------:R-:W-:-:S09]  /*0830*/  P2R R5, PR, RZ, 0x2 ;  /* 0x00000002ff057803 */ /* 0x000fd20000000000 */
[----:B------:R-:W0:Y:S01]  /*0840*/  @P1 LDC R17, c[0x0][0x10] ;  /* 0x00000400ff111b82 */ /* 0x000e220000000800 */
[----:B------:R-:W-:Y:S02]  /*0850*/  @P1 IMAD.MOV.U32 R5, RZ, RZ, RZ ;  /* 0x000000ffff051224 */ /* 0x000fe400078e00ff */
[----:B------:R-:W-:-:S05]  /*0860*/  @P1 IMAD.MOV.U32 R15, RZ, RZ, RZ ;  /* 0x000000ffff0f1224 */ /* 0x000fca00078e00ff */
[----:B------:R-:W1:Y:S01]  /*0870*/  @!P1 LDC R13, c[0x0][0xc] ;  /* 0x00000300ff0d9b82 */ /* 0x000e620000000800 */
[----:B------:R-:W-:Y:S01]  /*0880*/  ULDC UR4, c[0x0][0xc] ;  /* 0x0000030000047ab9 */ /* 0x000fe20000000800 */
[----:B------:R-:W-:Y:S01]  /*0890*/  ULDC UR5, c[0x0][0x10] ;  /* 0x0000040000057ab9 */ /* 0x000fe20000000800 */
[----:B------:R-:W-:Y:S01]  /*08a0*/  ULDC UR6, c[0x0][0x14] ;  /* 0x0000050000067ab9 */ /* 0x000fe20000000800 */
[----:B------:R-:W-:-:S04]  /*08b0*/  UIMAD.WIDE.U32 UR4, UR4, UR5, URZ ;  /* 0x00000005040472a5 */ /* 0x000fc8000f8e003f */
[----:B------:R-:W-:Y:S02]  /*08c0*/  UIMAD.WIDE.U32 UR38, UR4, UR6, URZ ;  /* 0x00000006042672a5 */ /* 0x000fe4000f8e003f */
[----:B------:R-:W-:-:S04]  /*08d0*/  UIMAD UR41, UR5, UR6, URZ ;  /* 0x00000006052972a4 */ /* 0x000fc8000f8e023f */
[----:B------:R-:W-:Y:S01]  /*08e0*/  UIADD3 UR41, UR39, UR41, URZ ;  /* 0x0000002927297290 */ /* 0x000fe2000fffe03f */
[----:B0-----:R-:W-:-:S04]  /*08f0*/  @P1 IMAD.WIDE.U32 R16, R17, UR8, R4 ;  /* 0x0000000811101c25 */ /* 0x001fc8000f8e0004 */
[----:B------:R-:W-:Y:S02]  /*0900*/  @P1 IMAD.IADD R17, R17, 0x1, R15 ;  /* 0x0000000111111824 */ /* 0x000fe400078e020f */
[----:B-1----:R-:W-:-:S04]  /*0910*/  @!P1 IMAD.WIDE.U32 R10, R4, R13, R10 ;  /* 0x0000000d040a9225 */ /* 0x002fc800078e000a */
[----:B------:R-:W-:Y:S02]  /*0920*/  @!P1 IMAD.MOV.U32 R16, RZ, RZ, R10 ;  /* 0x000000ffff109224 */ /* 0x000fe400078e000a */
[----:B------:R-:W-:Y:S01]  /*0930*/  @!P1 IMAD.MOV.U32 R17, RZ, RZ, R11 ;  /* 0x000000ffff119224 */ /* 0x000fe200078e000b */
[----:B------:R-:W-:Y:S06]  /*0940*/  @!P2 BRA `(.L_x_5) ;  /* 0x00000000000ca947 */ /* 0x000fec0003800000 */
[----:B------:R-:W-:Y:S01]  /*0950*/  UCGABAR_WAIT ;  /* 0x0000000000007dc7 */ /* 0x000fe20008000000 */
[----:B------:R-:W-:Y:S01]  /*0960*/  CCTL.IVALL ;  /* 0x00000000ff00798f */ /* 0x000fe20002000000 */
[----:B------:R-:W-:Y:S05]  /*0970*/  BRA `(.L_x_6) ;  /* 0x0000000000047947 */ /* 0x000fea0003800000 */
.L_x_5:
[----:B------:R-:W-:Y:S06]  /*0980*/  BAR.SYNC.DEFER_BLOCKING 0x0 ;  /* 0x0000000000007b1d */ /* 0x000fec0000010000 */
.L_x_6:
[----:B------:R-:W-:Y:S05]  /*0990*/  @!P3 BRA `(.L_x_7) ;  /* 0x000000600088b947 */ /* 0x000fea0003800000 */
[----:B------:R-:W-:-:S13]  /*09a0*/  ISETP.GT.U32.AND P0, PT, R8, 0x1, PT ;  /* 0x000000010800780c */ /* 0x000fda0003f04070 */
[----:B------:R-:W-:Y:S05]  /*09b0*/  @P0 EXIT ;  /* 0x000000000000094d */ /* 0x000fea0003800000 */
[----:B------:R-:W-:Y:S01]  /*09c0*/  ULDC.64 UR4, c[0x0][0x650] ;  /* 0x0001940000047ab9 */ /* 0x000fe20000000a00 */
[----:B------:R-:W-:Y:S01]  /*09d0*/  PRMT R3, RZ, 0x7610, R3 ;  /* 0x00007610ff037816 */ /* 0x000fe20000000003 */
[----:B------:R-:W-:Y:S01]  /*09e0*/  IMAD.MOV.U32 R103, RZ, RZ, -0x1 ;  /* 0xffffffffff677424 */ /* 0x000fe200078e00ff */
[----:B------:R-:W-:Y:S01]  /*09f0*/  ISETP.GE.U32.AND P0, PT, R16, UR4, PT ;  /* 0x0000000410007c0c */ /* 0x000fe2000bf06070 */
[----:B------:R-:W-:Y:S02]  /*0a00*/  IMAD.MOV.U32 R100, RZ, RZ, -0x1 ;  /* 0xffffffffff647424 */ /* 0x000fe400078e00ff */
[----:B------:R-:W-:Y:S01]  /*0a10*/  IMAD.MOV.U32 R101, RZ, RZ, -0x1 ;  /* 0xffffffffff657424 */ /* 0x000fe200078e00ff */
[----:B------:R-:W-:-:S13]  /*0a20*/  ISETP.GE.U32.AND.EX P0, PT, R17, UR5, PT, P0 ;  /* 0x0000000511007c0c */ /* 0x000fda000bf06100 */
[----:B------:R-:W-:Y:S05]  /*0a30*/  @P0 BRA `(.L_x_8) ;  /* 0x0000000400280947 */ /* 0x000fea0003800000 */
[----:B------:R-:W0:Y:S01]  /*0a40*/  LDC.64 R24, c[0x0][0x628] ;  /* 0x00018a00ff187b82 */ /* 0x000e220000000a00 */
[----:B------:R-:W-:Y:S02]  /*0a50*/  IMAD.MOV.U32 R10, RZ, RZ, R16 ;  /* 0x000000ffff0a7224 */ /* 0x000fe400078e0010 */
[----:B------:R-:W-:-:S05]  /*0a60*/  IMAD.MOV.U32 R11, RZ, RZ, R17 ;  /* 0x000000ffff0b7224 */ /* 0x000fca00078e0011 */
[----:B------:R-:W1:Y:S08]  /*0a70*/  LDC R8, c[0x0][0x630] ;  /* 0x00018c00ff087b82 */ /* 0x000e700000000800 */
[----:B------:R-:W2:Y:S01]  /*0a80*/  LDC.64 R26, c[0x0][0x620] ;  /* 0x00018800ff1a7b82 */ /* 0x000ea20000000a00 */
[----:B0-----:R-:W-:-:S04]  /*0a90*/  ISETP.NE.U32.AND P0, PT, R24, RZ, PT ;  /* 0x000000ff1800720c */ /* 0x001fc80003f05070 */
[----:B------:R-:W-:-:S13]  /*0aa0*/  ISETP.NE.AND.EX P0, PT, R25, RZ, PT, P0 ;  /* 0x000000ff1900720c */ /* 0x000fda0003f05300 */
[----:B-12---:R-:W-:Y:S05]  /*0ab0*/  @!P0 BRA `(.L_x_9) ;  /* 0x0000000000288947 */ /* 0x006fea0003800000 */
[----:B------:R-:W0:Y:S02]  /*0ac0*/  LDC R3, c[0x0][0x634] ;  /* 0x00018d00ff037b82 */ /* 0x000e240000000800 */
[----:B0-----:R-:W-:-:S05]  /*0ad0*/  IADD3 R3, P0, R16, R3, RZ ;  /* 0x0000000310037210 */ /* 0x001fca0007f1e0ff */
[----:B------:R-:W-:-:S04]  /*0ae0*/  IMAD.X R21, RZ, RZ, R17, P0 ;  /* 0x000000ffff157224 */ /* 0x000fc800000e0611 */
[----:B------:R-:W-:-:S04]  /*0af0*/  IMAD.WIDE.U32 R10, R21, R24, RZ ;  /* 0x00000018150a7225 */ /* 0x000fc800078e00ff */
[----:B------:R-:W-:-:S04]  /*0b00*/  IMAD.WIDE.U32 R12, P0, R3, R25, R10 ;  /* 0x00000019030c7225 */ /* 0x000fc8000780000a */
[----:B------:R-:W-:-:S04]  /*0b10*/  IMAD.WIDE.U32 R10, R3, R24, RZ ;  /* 0x00000018030a7225 */ /* 0x000fc800078e00ff */
[----:B------:R-:W-:Y:S01]  /*0b20*/  IMAD.X R15, RZ, RZ, RZ, P0 ;  /* 0x000000ffff0f7224 */ /* 0x000fe200000e06ff */
[----:B------:R-:W-:Y:S01]  /*0b30*/  IADD3 RZ, P0, R11, R12, RZ ;  /* 0x0000000c0bff7210 */ /* 0x000fe20007f1e0ff */
[----:B------:R-:W-:-:S04]  /*0b40*/  IMAD.MOV.U32 R14, RZ, RZ, R13 ;  /* 0x000000ffff0e7224 */ /* 0x000fc800078e000d */
[----:B------:R-:W-:-:S08]  /*0b50*/  IMAD.WIDE.U32.X R10, R21, R25, R14, P0 ;  /* 0x00000019150a7225 */ /* 0x000fd000000e040e */
.L_x_9:
[----:B------:R-:W0:Y:S01]  /*0b60*/  LDC.64 R30, c[0x0][0x640] ;  /* 0x00019000ff1e7b82 */ /* 0x000e220000000a00 */
[-CC-:B------:R-:W-:Y:S01]  /*0b70*/  SHF.R.U64 R101, R10, R8.reuse, R11.reuse ;  /* 0x000000080a657219 */ /* 0x180fe2000000120b */
[----:B------:R-:W-:Y:S01]  /*0b80*/  IMAD R29, R9, R23, R4 ;  /* 0x00000017091d7224 */ /* 0x000fe200078e0204 */
[----:B------:R-:W-:Y:S01]  /*0b90*/  SHF.R.U32.HI R3, RZ, R8, R11 ;  /* 0x00000008ff037219 */ /* 0x000fe2000001160b */
[----:B------:R-:W-:Y:S01]  /*0ba0*/  IMAD.MOV.U32 R23, RZ, RZ, 0x1 ;  /* 0x00000001ff177424 */ /* 0x000fe200078e00ff */
[----:B------:R-:W-:-:S03]  /*0bb0*/  IADD3 R5, P0, RZ, -R101, RZ ;  /* 0x80000065ff057210 */ /* 0x000fc60007f1e0ff */
[----:B------:R-:W1:Y:S02]  /*0bc0*/  LDC R12, c[0x0][0x618] ;  /* 0x00018600ff0c7b82 */ /* 0x000e640000000800 */
[----:B------:R-:W-:Y:S02]  /*0bd0*/  IMAD.X R3, RZ, RZ, ~R3, P0 ;  /* 0x000000ffff037224 */ /* 0x000fe400000e0e03 */
[----:B------:R-:W-:-:S04]  /*0be0*/  IMAD.WIDE.U32 R10, R5, R26, R16 ;  /* 0x0000001a050a7225 */ /* 0x000fc800078e0010 */
[----:B------:R-:W2:Y:S01]  /*0bf0*/  LDC R20, c[0x0][0x608] ;  /* 0x00018200ff147b82 */ /* 0x000ea20000000800 */
[----:B------:R-:W-:Y:S02]  /*0c00*/  IMAD R8, R3, R26, RZ ;  /* 0x0000001a03087224 */ /* 0x000fe400078e02ff */
[----:B------:R-:W-:Y:S02]  /*0c10*/  IMAD.MOV.U32 R3, RZ, RZ, -0x1 ;  /* 0xffffffffff037424 */ /* 0x000fe400078e00ff */
[----:B------:R-:W-:-:S03]  /*0c20*/  IMAD R5, R5, R27, R8 ;  /* 0x0000001b05057224 */ /* 0x000fc600078e0208 */
[----:B------:R-:W3:Y:S01]  /*0c30*/  LDC R28, c[0x0][0x658] ;  /* 0x00019600ff1c7b82 */ /* 0x000ee20000000800 */
[----:B------:R-:W-:Y:S01]  /*0c40*/  IMAD.IADD R5, R11, 0x1, R5 ;  /* 0x000000010b057824 */ /* 0x000fe200078e0205 */
[----:B0-----:R-:W-:-:S04]  /*0c50*/  ISETP.NE.U32.AND P0, PT, R30, RZ, PT ;  /* 0x000000ff1e00720c */ /* 0x001fc80003f05070 */
[----:B------:R-:W-:Y:S02]  /*0c60*/  ISETP.NE.AND.EX P0, PT, R31, RZ, PT, P0 ;  /* 0x000000ff1f00720c */ /* 0x000fe40003f05300 */
[----:B------:R-:W0:Y:S01]  /*0c70*/  LDC R24, c[0x0][0x600] ;  /* 0x00018000ff187b82 */ /* 0x000e220000000800 */
[-CC-:B-1----:R-:W-:Y:S02]  /*0c80*/  SHF.R.U64 R14, R10, R12.reuse, R5.reuse ;  /* 0x0000000c0a0e7219 */ /* 0x182fe40000001205 */
[----:B------:R-:W-:-:S05]  /*0c90*/  SHF.R.U32.HI R5, RZ, R12, R5 ;  /* 0x0000000cff057219 */ /* 0x000fca0000011605 */
[----:B------:R-:W1:Y:S01]  /*0ca0*/  LDC R15, c[0x0][0x648] ;  /* 0x00019200ff0f7b82 */ /* 0x000e620000000800 */
[-CC-:B--2---:R-:W-:Y:S02]  /*0cb0*/  SHF.R.U64 R27, R14, R20.reuse, R5.reuse ;  /* 0x000000140e1b7219 */ /* 0x184fe40000001205 */
[----:B------:R-:W-:-:S05]  /*0cc0*/  SHF.R.U32.HI R5, RZ, R20, R5 ;  /* 0x00000014ff057219 */ /* 0x000fca0000011605 */
[----:B------:R-:W2:Y:S01]  /*0cd0*/  LDC R21, c[0x0][0x638] ;  /* 0x00018e00ff157b82 */ /* 0x000ea20000000800 */
[-CC-:B---3--:R-:W-:Y:S02]  /*0ce0*/  SHF.R.U64 R20, R27, R28.reuse, R5.reuse ;  /* 0x0000001c1b147219 */ /* 0x188fe40000001205 */
[-C--:B------:R-:W-:Y:S02]  /*0cf0*/  SHF.L.U32 R3, R3, R28.reuse, RZ ;  /* 0x0000001c03037219 */ /* 0x080fe400000006ff */
[----:B------:R-:W-:Y:S01]  /*0d00*/  SHF.R.U32.HI R5, RZ, R28, R5 ;  /* 0x0000001cff057219 */ /* 0x000fe20000011605 */
[----:B------:R-:W-:Y:S01]  /*0d10*/  IMAD.MOV.U32 R4, RZ, RZ, R20 ;  /* 0x000000ffff047224 */ /* 0x000fe200078e0014 */
[----:B------:R-:W-:Y:S01]  /*0d20*/  LOP3.LUT R12, RZ, R3, RZ, 0x33, !PT ;  /* 0x00000003ff0c7212 */ /* 0x000fe200078e33ff */
[----:B------:R-:W3:Y:S01]  /*0d30*/  LDC R25, c[0x0][0x610] ;  /* 0x00018400ff197b82 */ /* 0x000ee20000000800 */
[----:B------:R-:W-:Y:S05]  /*0d40*/  @!P0 BRA `(.L_x_10) ;  /* 0x0000000000288947 */ /* 0x000fea0003800000 */
[----:B------:R-:W4:Y:S02]  /*0d50*/  LDC R3, c[0x0][0x64c] ;  /* 0x00019300ff037b82 */ /* 0x000f240000000800 */
[----:B----4-:R-:W-:-:S05]  /*0d60*/  IADD3 R3, P0, R20, R3, RZ ;  /* 0x0000000314037210 */ /* 0x010fca0007f1e0ff */
        /* <DEDUP_REMOVED lines=8> */
.L_x_10:
[----:B-1----:R-:W-:Y:S01]  /*0df0*/  SHF.R.U64 R4, R4, R15, R5 ;  /* 0x0000000f04047219 */ /* 0x002fe20000001205 */
[----:B0-----:R-:W-:Y:S01]  /*0e00*/  VIADD R5, R24, 0xffffffff ;  /* 0xffffffff18057836 */ /* 0x001fe20000000000 */
[----:B------:R-:W-:Y:S02]  /*0e10*/  SHF.L.U32 R3, R23, R28, RZ ;  /* 0x0000001c17037219 */ /* 0x000fe400000006ff */
[----:B------:R-:W-:Y:S01]  /*0e20*/  LOP3.LUT R12, R27, R12, RZ, 0xc0, !PT ;  /* 0x0000000c1b0c7212 */ /* 0x000fe200078ec0ff */
[----:B------:R-:W-:Y:S01]  /*0e30*/  IMAD.MOV R8, RZ, RZ, -R4 ;  /* 0x000000ffff087224 */ /* 0x000fe200078e0a04 */
[----:B------:R-:W-:Y:S02]  /*0e40*/  SEL R6, R6, R29, !P1 ;  /* 0x0000001d06067207 */ /* 0x000fe40004800000 */
[----:B------:R-:W-:Y:S01]  /*0e50*/  LOP3.LUT R5, R14, R5, RZ, 0xc0, !PT ;  /* 0x000000050e057212 */ /* 0x000fe200078ec0ff */
[----:B------:R-:W-:Y:S02]  /*0e60*/  IMAD R9, R3, R4, R12 ;  /* 0x0000000403097224 */ /* 0x000fe400078e020c */
[----:B--2---:R-:W-:-:S02]  /*0e70*/  IMAD R3, R8, R21, R20 ;  /* 0x0000001508037224 */ /* 0x004fc400078e0214 */
[----:B---3--:R-:W-:Y:S02]  /*0e80*/  IMAD R6, R9, R25, R6 ;  /* 0x0000001909067224 */ /* 0x008fe400078e0206 */
[----:B------:R-:W-:Y:S02]  /*0e90*/  IMAD R103, R3, R24, R5 ;  /* 0x0000001803677224 */ /* 0x000fe400078e0205 */
[----:B------:R-:W-:-:S03]  /*0ea0*/  IMAD.MOV.U32 R4, RZ, RZ, 0x1 ;  /* 0x00000001ff047424 */ /* 0x000fc600078e00ff */
[----:B------:R-:W-:Y:S02]  /*0eb0*/  SEL R100, R103, R6, !P1 ;  /* 0x0000000667647207 */ /* 0x000fe40004800000 */
[----:B------:R-:W-:Y:S02]  /*0ec0*/  PRMT R3, R4, 0x7610, R3 ;  /* 0x0000761004037816 */ /* 0x000fe40000000003 */
[----:B------:R-:W-:-:S07]  /*0ed0*/  SEL R103, R6, R103, !P1 ;  /* 0x0000006706677207 */ /* 0x000fce0004800000 */
.L_x_8:
[----:B------:R-:W-:-:S08]  /*0ee0*/  NOP ;  /* 0x0000000000007918 */ /* 0x000fd00000000000 */
[----:B------:R-:W0:Y:S02]  /*0ef0*/  USETMAXREG.TRY_ALLOC.CTAPOOL UP0, 0xe8 ;  /* 0x000000e8000079c8 */ /* 0x000e240008000600 */
[----:B0-----:R-:W-:-:S13]  /*0f00*/  PLOP3.LUT P0, PT, PT, PT, UP0, 0x80, 0x0 ;  /* 0x000000000000781c */ /* 0x001fda0003f0f008 */
[----:B------:R-:W-:Y:S05]  /*0f10*/  @!P0 BRA `(.L_x_8) ;  /* 0xfffffffc00f08947 */ /* 0x000fea000383ffff */
[----:B------:R-:W-:Y:S01]  /*0f20*/  ULDC.64 UR4, c[0x0][0x598] ;  /* 0x0001660000047ab9 */ /* 0x000fe20000000a00 */
[----:B------:R-:W-:Y:S01]  /*0f30*/  ULDC.64 UR36, c[0x0][0x208] ;  /* 0x0000820000247ab9 */ /* 0x000fe20000000a00 */
[----:B------:R-:W-:-:S04]  /*0f40*/  ISETP.NE.U32.AND P0, PT, RZ, UR4, PT ;  /* 0x00000004ff007c0c */ /* 0x000fc8000bf05070 */
[----:B------:R-:W-:-:S13]  /*0f50*/  ISETP.NE.AND.EX P0, PT, RZ, UR5, PT, P0 ;  /* 0x00000005ff007c0c */ /* 0x000fda000bf05300 */
[----:B------:R-:W-:Y:S05]  /*0f60*/  @!P0 BRA `(.L_x_11) ;  /* 0x00000000001c8947 */ /* 0x000fea0003800000 */
[----:B------:R-:W0:Y:S02]  /*0f70*/  LDC.64 R4, c[0x0][0x598] ;  /* 0x00016600ff047b82 */ /* 0x000e240000000a00 */
[----:B0-----:R-:W2:Y:S02]  /*0f80*/  LDG.E.64 R4, desc[UR36][R4.64] ;  /* 0x0000002404047981 */ /* 0x001ea4000c1e1b00 */
[----:B--2---:R-:W-:-:S04]  /*0f90*/  ISETP.NE.U32.AND P0, PT, R4, RZ, PT ;  /* 0x000000ff0400720c */ /* 0x004fc80003f05070 */
[----:B------:R-:W-:-:S13]  /*0fa0*/  ISETP.NE.AND.EX P0, PT, R5, RZ, PT, P0 ;  /* 0x000000ff0500720c */ /* 0x000fda0003f05300 */
[----:B------:R-:W-:Y:S05]  /*0fb0*/  @!P0 BRA `(.L_x_11) ;  /* 0x0000000000088947 */ /* 0x000fea0003800000 */
[----:B------:R0:W5:Y:S01]  /*0fc0*/  LD.E R23, desc[UR36][R4.64] ;  /* 0x0000002404177980 */ /* 0x000162000c101900 */
[----:B------:R-:W-:Y:S05]  /*0fd0*/  BRA `(.L_x_12) ;  /* 0x0000000000247947 */ /* 0x000fea0003800000 */
.L_x_11:
[----:B------:R-:W-:Y:S02]  /*0fe0*/  ULDC.64 UR4, c[0x0][0x588] ;  /* 0x0001620000047ab9 */ /* 0x000fe40000000a00 */
[----:B------:R-:W-:-:S04]  /*0ff0*/  ISETP.NE.U32.AND P0, PT, RZ, UR4, PT ;  /* 0x00000004ff007c0c */ /* 0x000fc8000bf05070 */
[----:B------:R-:W-:-:S13]  /*1000*/  ISETP.NE.AND.EX P0, PT, RZ, UR5, PT, P0 ;  /* 0x00000005ff007c0c */ /* 0x000fda000bf05300 */
[----:B------:R-:W-:Y:S05]  /*1010*/  @!P0 BRA `(.L_x_13) ;  /* 0x00000000000c8947 */ /* 0x000fea0003800000 */
[----:B------:R-:W0:Y:S02]  /*1020*/  LDC.64 R4, c[0x0][0x588] ;  /* 0x00016200ff047b82 */ /* 0x000e240000000a00 */
[----:B0-----:R1:W5:Y:S01]  /*1030*/  LDG.E R23, desc[UR36][R4.64] ;  /* 0x0000002404177981 */ /* 0x001362000c1e1900 */
[----:B------:R-:W-:Y:S05]  /*1040*/  BRA `(.L_x_12) ;  /* 0x0000000000087947 */ /* 0x000fea0003800000 */
.L_x_13:
[----:B------:R-:W-:Y:S02]  /*1050*/  ULDC UR4, c[0x0][0x580] ;  /* 0x0001600000047ab9 */ /* 0x000fe40000000800 */
[----:B------:R-:W-:-:S07]  /*1060*/  IMAD.U32 R23, RZ, RZ, UR4 ;  /* 0x00000004ff177e24 */ /* 0x000fce000f8e00ff */
.L_x_12:
[----:B------:R-:W-:Y:S02]  /*1070*/  ULDC.64 UR4, c[0x0][0x5a0] ;  /* 0x0001680000047ab9 */ /* 0x000fe40000000a00 */
[----:B------:R-:W-:-:S04]  /*1080*/  ISETP.NE.U32.AND P0, PT, RZ, UR4, PT ;  /* 0x00000004ff007c0c */ /* 0x000fc8000bf05070 */
[----:B------:R-:W-:-:S13]  /*1090*/  ISETP.NE.AND.EX P0, PT, RZ, UR5, PT, P0 ;  /* 0x00000005ff007c0c */ /* 0x000fda000bf05300 */
[----:B------:R-:W-:Y:S05]  /*10a0*/  @!P0 BRA `(.L_x_14) ;  /* 0x00000000001c8947 */ /* 0x000fea0003800000 */
[----:B01----:R-:W0:Y:S02]  /*10b0*/  LDC.64 R4, c[0x0][0x5a0] ;  /* 0x00016800ff047b82 */ /* 0x003e240000000a00 */
[----:B0-----:R-:W2:Y:S02]  /*10c0*/  LDG.E.64 R4, desc[UR36][R4.64] ;  /* 0x0000002404047981 */ /* 0x001ea4000c1e1b00 */
[----:B--2---:R-:W-:-:S04]  /*10d0*/  ISETP.NE.U32.AND P0, PT, R4, RZ, PT ;  /* 0x000000ff0400720c */ /* 0x004fc80003f05070 */
[----:B------:R-:W-:-:S13]  /*10e0*/  ISETP.NE.AND.EX P0, PT, R5, RZ, PT, P0 ;  /* 0x000000ff0500720c */ /* 0x000fda0003f05300 */
[----:B------:R-:W-:Y:S05]  /*10f0*/  @!P0 BRA `(.L_x_14) ;  /* 0x0000000000088947 */ /* 0x000fea0003800000 */
[----:B------:R0:W5:Y:S01]  /*1100*/  LD.E R90, desc[UR36][R4.64] ;  /* 0x00000024045a7980 */ /* 0x000162000c101900 */
[----:B------:R-:W-:Y:S05]  /*1110*/  BRA `(.L_x_15) ;  /* 0x0000000000247947 */ /* 0x000fea0003800000 */
.L_x_14:
[----:B------:R-:W-:Y:S02]  /*1120*/  ULDC.64 UR4, c[0x0][0x590] ;  /* 0x0001640000047ab9 */ /* 0x000fe40000000a00 */
[----:B------:R-:W-:-:S04]  /*1130*/  ISETP.NE.U32.AND P0, PT, RZ, UR4, PT ;  /* 0x00000004ff007c0c */ /* 0x000fc8000bf05070 */
[----:B------:R-:W-:-:S13]  /*1140*/  ISETP.NE.AND.EX P0, PT, RZ, UR5, PT, P0 ;  /* 0x00000005ff007c0c */ /* 0x000fda000bf05300 */
[----:B------:R-:W-:Y:S05]  /*1150*/  @!P0 BRA `(.L_x_16) ;  /* 0x00000000000c8947 */ /* 0x000fea0003800000 */
[----:B------:R-:W2:Y:S02]  /*1160*/  LDC.64 R90, c[0x0][0x590] ;  /* 0x00016400ff5a7b82 */ /* 0x000ea40000000a00 */
[----:B--2---:R2:W5:Y:S01]  /*1170*/  LDG.E R90, desc[UR36][R90.64] ;  /* 0x000000245a5a7981 */ /* 0x004562000c1e1900 */
[----:B------:R-:W-:Y:S05]  /*1180*/  BRA `(.L_x_15) ;  /* 0x0000000000087947 */ /* 0x000fea0003800000 */
.L_x_16:
[----:B------:R-:W-:Y:S02]  /*1190*/  ULDC UR4, c[0x0][0x584] ;  /* 0x0001610000047ab9 */ /* 0x000fe40000000800 */
[----:B------:R-:W-:-:S07]  /*11a0*/  IMAD.U32 R90, RZ, RZ, UR4 ;  /* 0x00000004ff5a7e24 */ /* 0x000fce000f8e00ff */
.L_x_15:
[----:B------:R-:W-:-:S13]  /*11b0*/  LOP3.LUT P0, RZ, R3, 0xff, RZ, 0xc0, !PT ;  /* 0x000000ff03ff7812 */ /* 0x000fda000780c0ff */
[----:B------:R-:W-:Y:S05]  /*11c0*/  @!P0 EXIT ;  /* 0x000000000000894d */ /* 0x000fea0003800000 */
[----:B------:R-:W3:Y:S01]  /*11d0*/  LDC R93, c[0x0][0x658] ;  /* 0x00019600ff5d7b82 */ /* 0x000ee20000000800 */
[----:B------:R-:W-:Y:S01]  /*11e0*/  LOP3.LUT R7, R7, 0x1, RZ, 0xc0, !PT ;  /* 0x0000000107077812 */ /* 0x000fe200078ec0ff */
[----:B------:R-:W-:Y:S01]  /*11f0*/  ULDC.64 UR6, c[0x0][0x288] ;  /* 0x0000a20000067ab9 */ /* 0x000fe20000000a00 */
[----:B------:R-:W-:Y:S01]  /*1200*/  SHF.R.U32.HI R3, RZ, 0x2, R95 ;  /* 0x00000002ff037819 */ /* 0x000fe2000001165f */
[----:B------:R-:W-:Y:S01]  /*1210*/  UIADD3 UR4, UR7, 0x7f, URZ ;  /* 0x0000007f07047890 */ /* 0x000fe2000fffe03f */
[----:B------:R-:W-:Y:S01]  /*1220*/  SHF.R.U32.HI R0, RZ, 0x1, R0 ;  /* 0x00000001ff007819 */ /* 0x000fe20000011600 */
[----:B------:R-:W-:Y:S01]  /*1230*/  IMAD.SHL.U32 R88, R7, 0x40, RZ ;  /* 0x0000004007587824 */ /* 0x000fe200078e00ff */
[----:B------:R-:W-:Y:S01]  /*1240*/  LOP3.LUT R3, R3, 0x7, RZ, 0xc0, !PT ;  /* 0x0000000703037812 */ /* 0x000fe200078ec0ff */
[----:B------:R-:W4:Y:S01]  /*1250*/  LDC.64 R8, c[0x0][0x5c8] ;  /* 0x00017200ff087b82 */ /* 0x000f220000000a00 */
[----:B------:R-:W-:Y:S01]  /*1260*/  USHF.R.S32.HI UR5, URZ, 0x1f, UR4 ;  /* 0x0000001f3f057899 */ /* 0x000fe20008011404 */
[----:B------:R-:W-:Y:S01]  /*1270*/  LOP3.LUT R0, R0, 0x30, RZ, 0xc0, !PT ;  /* 0x0000003000007812 */ /* 0x000fe200078ec0ff */
[----:B------:R-:W-:Y:S01]  /*1280*/  IMAD.MOV.U32 R6, RZ, RZ, 0x1 ;  /* 0x00000001ff067424 */ /* 0x000fe200078e00ff */
[--C-:B------:R-:W-:Y:S01]  /*1290*/  LOP3.LUT R88, R88, 0x40, R3.reuse, 0xe2, !PT ;  /* 0x0000004058587812 */ /* 0x100fe200078ee203 */
[----:B------:R-:W-:Y:S01]  /*12a0*/  ULEA.HI UR5, UR5, UR4, URZ, 0x7 ;  /* 0x0000000405057291 */ /* 0x000fe2000f8f383f */
[-C--:B01----:R-:W-:Y:S01]  /*12b0*/  IADD3 R4, RZ, -R0.reuse, -R3 ;  /* 0x80000000ff047210 */ /* 0x083fe20007ffe803 */
[----:B------:R-:W-:Y:S01]  /*12c0*/  IMAD.U32 R5, RZ, RZ, UR6 ;  /* 0x00000006ff057e24 */ /* 0x000fe2000f8e00ff */
[----:B------:R-:W0:Y:S01]  /*12d0*/  LDC R97, c[0x0][0x600] ;  /* 0x00018000ff617b82 */ /* 0x000e220000000800 */
[----:B------:R-:W-:Y:S01]  /*12e0*/  LOP3.LUT R88, R88, R0, RZ, 0xfc, !PT ;  /* 0x0000000058587212 */ /* 0x000fe200078efcff */
[----:B------:R-:W-:Y:S01]  /*12f0*/  IMAD.MOV.U32 R0, RZ, RZ, -0x1 ;  /* 0xffffffffff007424 */ /* 0x000fe200078e00ff */
[----:B------:R-:W-:Y:S01]  /*1300*/  USHF.R.S32.HI UR43, URZ, 0x7, UR5 ;  /* 0x000000073f2b7899 */ /* 0x000fe20008011405 */
[----:B------:R-:W-:Y:S01]  /*1310*/  LOP3.LUT R94, R95, 0x3, RZ, 0xc0, !PT ;  /* 0x000000035f5e7812 */ /* 0x000fe200078ec0ff */
[----:B------:R-:W-:Y:S01]  /*1320*/  IMAD R4, R7, -0x40, R4 ;  /* 0xffffffc007047824 */ /* 0x000fe200078e0204 */
[C---:B------:R-:W-:Y:S01]  /*1330*/  LOP3.LUT R96, R95.reuse, 0x80, RZ, 0xc0, !PT ;  /* 0x000000805f607812 */ /* 0x040fe200078ec0ff */
[----:B------:R-:W-:Y:S01]  /*1340*/  UISETP.LT.AND UP0, UPT, UR43, 0x1, UPT ;  /* 0x000000012b00788c */ /* 0x000fe2000bf01270 */
[-C--:B---3--:R-:W-:Y:S01]  /*1350*/  SHF.L.U32 R0, R0, R93.reuse, RZ ;  /* 0x0000005d00007219 */ /* 0x088fe200000006ff */
[----:B------:R-:W-:Y:S01]  /*1360*/  ULDC UR4, c[0x0][0x284] ;  /* 0x0000a10000047ab9 */ /* 0x000fe20000000800 */
[----:B------:R-:W-:Y:S01]  /*1370*/  IMAD R94, R94, -0x2, R5 ;  /* 0xfffffffe5e5e7824 */ /* 0x000fe200078e0205 */
[----:B------:R-:W-:Y:S01]  /*1380*/  USEL UR44, UR43, 0x1, UP0 ;  /* 0x000000012b2c7887 */ /* 0x000fe20008000000 */
[----:B------:R-:W-:Y:S01]  /*1390*/  SHF.L.U32 R93, R6, R93, RZ ;  /* 0x0000005d065d7219 */ /* 0x000fe200000006ff */
[----:B------:R-:W-:Y:S01]  /*13a0*/  IMAD.SHL.U32 R95, R95, 0x2, RZ ;  /* 0x000000025f5f7824 */ /* 0x000fe200078e00ff */
[----:B------:R-:W-:Y:S01]  /*13b0*/  LOP3.LUT R102, R18, 0x1, RZ, 0xfc, !PT ;  /* 0x0000000112667812 */ /* 0x000fe200078efcff */
[----:B------:R-:W-:Y:S01]  /*13c0*/  VIADD R99, R4, UR4 ;  /* 0x0000000404637c36 */ /* 0x000fe20008000000 */
[C---:B----4-:R-:W-:Y:S01]  /*13d0*/  SHF.L.U64.HI R92, R8.reuse, 0x3, R9 ;  /* 0x00000003085c7819 */ /* 0x050fe20000010209 */
[----:B--2---:R-:W-:Y:S01]  /*13e0*/  IMAD.SHL.U32 R91, R8, 0x8, RZ ;  /* 0x00000008085b7824 */ /* 0x004fe200078e00ff */
[----:B------:R-:W-:Y:S01]  /*13f0*/  SHF.R.U32.HI R96, RZ, 0x7, R96 ;  /* 0x00000007ff607819 */ /* 0x000fe20000011660 */
[----:B------:R-:W-:Y:S01]  /*1400*/  IMAD.MOV.U32 R89, RZ, RZ, RZ ;  /* 0x000000ffff597224 */ /* 0x000fe200078e00ff */
[----:B------:R-:W-:Y:S01]  /*1410*/  LOP3.LUT R98, RZ, R0, RZ, 0x33, !PT ;  /* 0x00000000ff627212 */ /* 0x000fe200078e33ff */
[----:B------:R-:W-:Y:S01]  /*1420*/  UIADD3 UR44, UR43, -UR44, URZ ;  /* 0x8000002c2b2c7290 */ /* 0x000fe2000fffe03f */
[----:B------:R-:W-:Y:S01]  /*1430*/  UMOV UR40, URZ ;  /* 0x0000003f00287c82 */ /* 0x000fe20008000000 */
[----:B0-----:R-:W-:Y:S01]  /*1440*/  VIADD R97, R97, 0xffffffff ;  /* 0xffffffff61617836 */ /* 0x001fe20000000000 */
[----:B------:R-:W-:-:S09]  /*1450*/  UMOV UR42, URZ ;  /* 0x0000003f002a7c82 */ /* 0x000fd20008000000 */
.L_x_162:
[----:B0-----:R-:W0:Y:S01]  /*1460*/  SHFL.IDX PT, R0, R96, RZ, 0x1f ;  /* 0x00001fff60007589 */ /* 0x001e2200000e0000 */
[----:B-1----:R-:W1:Y:S01]  /*1470*/  S2UR UR7, SR_CgaCtaId ;  /* 0x00000000000779c3 */ /* 0x002e620000008800 */
[----:B------:R-:W-:Y:S01]  /*1480*/  UMOV UR6, 0x400 ;  /* 0x0000040000067882 */ /* 0x000fe20000000000 */
[----:B0-----:R-:W-:Y:S01]  /*1490*/  R2UR UR4, R0 ;  /* 0x00000000000472ca */ /* 0x001fe200000e0000 */
[----:B-1----:R-:W-:-:S12]  /*14a0*/  ULEA UR6, UR7, UR6, 0x18 ;  /* 0x0000000607067291 */ /* 0x002fd8000f8ec03f */
[----:B------:R-:W-:-:S04]  /*14b0*/  ULEA.HI UR5, UR4, UR4, URZ, 0x1 ;  /* 0x0000000404057291 */ /* 0x000fc8000f8f083f */
[----:B------:R-:W-:-:S04]  /*14c0*/  ULOP3.LUT UR5, UR5, 0x7fffe, URZ, 0xc0, !UPT ;  /* 0x0007fffe05057892 */ /* 0x000fc8000f8ec03f */
[----:B------:R-:W-:-:S03]  /*14d0*/  UIADD3 UR5, UR4, -UR5, URZ ;  /* 0x8000000504057290 */ /* 0x000fc6000fffe03f */
[----:B------:R-:W-:Y:S01]  /*14e0*/  ULDC UR4, c[0x0][0x28c] ;  /* 0x0000a30000047ab9 */ /* 0x000fe20000000800 */
[----:B------:R-:W-:Y:S01]  /*14f0*/  ULEA UR5, UR5, UR6, 0xd ;  /* 0x0000000605057291 */ /* 0x000fe2000f8e683f */
[----:B------:R-:W-:-:S03]  /*1500*/  ISETP.LT.AND P0, PT, RZ, UR4, PT ;  /* 0x00000004ff007c0c */ /* 0x000fc6000bf01270 */
[----:B------:R-:W-:-:S04]  /*1510*/  UIADD3 UR5, UR5, 0x100, URZ ;  /* 0x0000010005057890 */ /* 0x000fc8000fffe03f */
[----:B------:R-:W-:-:S04]  /*1520*/  USHF.R.U32.HI UR5, URZ, 0x4, UR5 ;  /* 0x000000043f057899 */ /* 0x000fc80008011605 */
[----:B------:R-:W-:-:S04]  /*1530*/  ULOP3.LUT UR5, UR5, 0x3fff, URZ, 0xc0, !UPT ;  /* 0x00003fff05057892 */ /* 0x000fc8000f8ec03f */
[----:B------:R-:W-:Y:S01]  /*1540*/  ULOP3.LUT UR45, UR5, 0x10000, URZ, 0xfc, !UPT ;  /* 0x00010000052d7892 */ /* 0x000fe2000f8efc3f */
[----:B--2345:R-:W-:Y:S11]  /*1550*/  @P0 BRA `(.L_x_17) ;  /* 0x0000000000400947 */ /* 0x03cff60003800000 */
[----:B------:R-:W-:Y:S01]  /*1560*/  MOV R0, 0x0 ;  /* 0x0000000000007802 */ /* 0x000fe20000000f00 */
[----:B------:R-:W-:Y:S01]  /*1570*/  ULDC.64 UR4, c[0x4][0x68] ;  /* 0x01001a0000047ab9 */ /* 0x000fe20000000a00 */
[----:B------:R-:W-:Y:S01]  /*1580*/  ULDC.64 UR6, c[0x4][0x8] ;  /* 0x0100020000067ab9 */ /* 0x000fe20000000a00 */
[----:B------:R-:W-:Y:S01]  /*1590*/  IMAD.U32 R4, RZ, RZ, UR4 ;  /* 0x00000004ff047e24 */ /* 0x000fe2000f8e00ff */
[----:B------:R0:W1:Y:S01]  /*15a0*/  LDC.64 R14, c[0x4][R0] ;  /* 0x01000000000e7b82 */ /* 0x0000620000000a00 */
[----:B------:R-:W-:Y:S01]  /*15b0*/  IMAD.U32 R5, RZ, RZ, UR5 ;  /* 0x00000005ff057e24 */ /* 0x000fe2000f8e00ff */
[----:B------:R-:W-:Y:S01]  /*15c0*/  ULDC.64 UR4, c[0x4][0x70] ;  /* 0x01001c0000047ab9 */ /* 0x000fe20000000a00 */
[----:B------:R-:W-:Y:S02]  /*15d0*/  IMAD.U32 R10, RZ, RZ, UR6 ;  /* 0x00000006ff0a7e24 */ /* 0x000fe4000f8e00ff */
[----:B------:R-:W-:Y:S02]  /*15e0*/  IMAD.U32 R6, RZ, RZ, UR4 ;  /* 0x00000004ff067e24 */ /* 0x000fe4000f8e00ff */
[----:B------:R-:W-:-:S02]  /*15f0*/  IMAD.U32 R7, RZ, RZ, UR5 ;  /* 0x00000005ff077e24 */ /* 0x000fc4000f8e00ff */
[----:B------:R-:W-:Y:S02]  /*1600*/  IMAD.U32 R11, RZ, RZ, UR7 ;  /* 0x00000007ff0b7e24 */ /* 0x000fe4000f8e00ff */
[----:B------:R-:W-:Y:S02]  /*1610*/  IMAD.MOV.U32 R8, RZ, RZ, 0x1e1 ;  /* 0x000001e1ff087424 */ /* 0x000fe400078e00ff */
[----:B------:R-:W-:Y:S02]  /*1620*/  IMAD.MOV.U32 R12, RZ, RZ, 0x1 ;  /* 0x00000001ff0c7424 */ /* 0x000fe400078e00ff */
[----:B0-----:R-:W-:-:S07]  /*1630*/  IMAD.MOV.U32 R13, RZ, RZ, RZ ;  /* 0x000000ffff0d7224 */ /* 0x001fce00078e00ff */
[----:B------:R-:W-:-:S07]  /*1640*/  LEPC R20, `(.L_x_17) ;  /* 0x000000001014794e */ /* 0x000fce0000000000 */
[----:B-1---5:R-:W-:Y:S05]  /*1650*/  CALL.ABS.NOINC R14 ;  /* 0x000000000e007343 */ /* 0x022fea0003c00000 */
.L_x_17:
[----:B------:R-:W-:-:S13]  /*1660*/  ISETP.NE.AND P0, PT, R102, 0x3, PT ;  /* 0x000000036600780c */ /* 0x000fda0003f05270 */
[----:B------:R-:W-:Y:S05]  /*1670*/  @!P0 BRA `(.L_x_18) ;  /* 0x0000000000048947 */ /* 0x000fea0003800000 */
[----:B------:R-:W-:Y:S01]  /*1680*/  BPT.TRAP 0x1 ;  /* 0x000000040000795c */ /* 0x000fe20000300000 */
.L_x_18:
[----:B------:R-:W0:Y:S01]  /*1690*/  S2UR UR5, SR_CgaCtaId ;  /* 0x00000000000579c3 */ /* 0x000e220000008800 */
[----:B------:R-:W-:Y:S01]  /*16a0*/  UMOV UR4, 0x400 ;  /* 0x0000040000047882 */ /* 0x000fe20000000000 */
[----:B------:R-:W-:Y:S02]  /*16b0*/  IMAD.U32 R0, RZ, RZ, UR40 ;  /* 0x00000028ff007e24 */ /* 0x000fe4000f8e00ff */
[----:B------:R-:W-:-:S03]  /*16c0*/  IMAD.U32 R3, RZ, RZ, UR42 ;  /* 0x0000002aff037e24 */ /* 0x000fc6000f8e00ff */
[----:B------:R-:W-:Y:S01]  /*16d0*/  SHF.L.U32 R0, R0, 0x1f, RZ ;  /* 0x0000001f00007819 */ /* 0x000fe200000006ff */
[----:B0-----:R-:W-:-:S06]  /*16e0*/  ULEA UR4, UR5, UR4, 0x18 ;  /* 0x0000000405047291 */ /* 0x001fcc000f8ec03f */
[----:B------:R-:W-:-:S04]  /*16f0*/  IMAD.U32 R6, RZ, RZ, UR4 ;  /* 0x00000004ff067e24 */ /* 0x000fc8000f8e00ff */
[----:B------:R-:W-:-:S04]  /*1700*/  IMAD R3, R3, 0x8, R6 ;  /* 0x0000000803037824 */ /* 0x000fc800078e0206 */
[----:B------:R0:W1:Y:S01]  /*1710*/  SYNCS.PHASECHK.TRANS64.TRYWAIT P1, [R3+URZ], R0 ;  /* 0x00000000030075a7 */ /* 0x000062000802017f */
[----:B------:R-:W-:Y:S05]  /*1720*/  @!P0 BRA `(.L_x_19) ;  /* 0x0000000000048947 */ /* 0x000fea0003800000 */
[----:B------:R-:W-:Y:S01]  /*1730*/  BPT.TRAP 0x1 ;  /* 0x000000040000795c */ /* 0x000fe20000300000 */
.L_x_19:
[----:B------:R-:W-:-:S05]  /*1740*/  IMAD.U32 R4, RZ, RZ, UR44 ;  /* 0x0000002cff047e24 */ /* 0x000fca000f8e00ff */
[----:B------:R-:W-:Y:S01]  /*1750*/  ISETP.GE.AND P2, PT, R4, 0x1, PT ;  /* 0x000000010400780c */ /* 0x000fe20003f46270 */
[----:B-1----:R-:W-:-:S12]  /*1760*/  @P1 BRA `(.L_x_20) ;  /* 0x0000000000081947 */ /* 0x002fd80003800000 */
[----:B------:R-:W1:Y:S02]  /*1770*/  SYNCS.PHASECHK.TRANS64.TRYWAIT P1, [R3+URZ], R0 ;  /* 0x00000000030075a7 */ /* 0x000e64000802017f */
[----:B-1----:R-:W-:Y:S05]  /*1780*/  @!P1 BRA `(.L_x_21) ;  /* 0x0000006800689947 */ /* 0x002fea0003800000 */
.L_x_20:
[----:B------:R-:W-:Y:S05]  /*1790*/  WARPSYNC.ALL ;  /* 0x0000000000007948 */ /* 0x000fea0003800000 */
[----:B------:R-:W-:Y:S01]  /*17a0*/  R2UR UR4, R6 ;  /* 0x00000000060472ca */ /* 0x000fe200000e0000 */
[----:B------:R-:W-:Y:S01]  /*17b0*/  ULEA UR5, UR42, UR45, 0xb ;  /* 0x0000002d2a057291 */ /* 0x000fe2000f8e583f */
[----:B------:R-:W-:Y:S01]  /*17c0*/  WARPGROUP.ARRIVE ;  /* 0x00000000000079c5 */ /* 0x000fe20000000000 */
[----:B------:R-:W-:Y:S01]  /*17d0*/  UMOV UR9, 0x40000040 ;  /* 0x4000004000097882 */ /* 0x000fe20000000000 */
[----:B------:R-:W-:-:S04]  /*17e0*/  UMOV UR11, 0x40000040 ;  /* 0x40000040000b7882 */ /* 0x000fc80000000000 */
[----:B------:R-:W-:-:S05]  /*17f0*/  UMOV UR8, UR5 ;  /* 0x0000000500087c82 */ /* 0x000fca0008000000 */
[----:B------:R-:W-:-:S04]  /*1800*/  UIADD3 UR4, UR4, 0x18100, URZ ;  /* 0x0001810004047890 */ /* 0x000fc8000fffe03f */
[----:B------:R-:W-:-:S04]  /*1810*/  USHF.R.U32.HI UR4, URZ, 0x4, UR4 ;  /* 0x000000043f047899 */ /* 0x000fc80008011604 */
[----:B------:R-:W-:-:S04]  /*1820*/  ULOP3.LUT UR4, UR4, 0x3fff, URZ, 0xc0, !UPT ;  /* 0x00003fff04047892 */ /* 0x000fc8000f8ec03f */
[----:B------:R-:W-:-:S04]  /*1830*/  ULOP3.LUT UR4, UR4, 0x10000, URZ, 0xfc, !UPT ;  /* 0x0001000004047892 */ /* 0x000fc8000f8efc3f */
[----:B------:R-:W-:-:S07]  /*1840*/  ULEA UR6, UR42, UR4, 0xb ;  /* 0x000000042a067291 */ /* 0x000fce000f8e583f */
[----:B------:R-:W-:Y:S02]  /*1850*/  UMOV UR10, UR6 ;  /* 0x00000006000a7c82 */ /* 0x000fe40008000000 */
[----:B------:R-:W-:Y:S01]  /*1860*/  HGMMA.64x128x16.F32.BF16 R24, gdesc[UR8], RZ, !UPT, gsb0 ;  /* 0x01e00000081879f0 */ /* 0x000fe2000c0018ff */
[----:B------:R-:W-:Y:S02]  /*1870*/  UIADD3 UR8, UR5, 0x2, URZ ;  /* 0x0000000205087890 */ /* 0x000fe4000fffe03f */
[----:B------:R-:W-:Y:S01]  /*1880*/  UIADD3 UR10, UR6, 0x2, URZ ;  /* 0x00000002060a7890 */ /* 0x000fe2000fffe03f */
[----:B------:R-:W-:Y:S01]  /*1890*/  UMOV UR9, 0x40000040 ;  /* 0x4000004000097882 */ /* 0x000fe20000000000 */
[----:B------:R-:W-:Y:S01]  /*18a0*/  UMOV UR11, 0x40000040 ;  /* 0x40000040000b7882 */ /* 0x000fe20000000000 */
[----:B------:R-:W-:Y:S02]  /*18b0*/  WARPGROUP.DEPBAR.LE gsb0, 0x0 ;  /* 0x00008000000079c5 */ /* 0x000fe40000010000 */
[----:B------:R-:W-:-:S06]  /*18c0*/  WARPGROUP.ARRIVE ;  /* 0x00000000000079c5 */ /* 0x000fcc0000000000 */
[----:B------:R-:W-:Y:S01]  /*18d0*/  HGMMA.64x128x16.F32.BF16 R24, gdesc[UR8], R24, gsb0 ;  /* 0x01e00000081879f0 */ /* 0x000fe20008001818 */
        /* <DEDUP_REMOVED lines=41> */
[----:B------:R-:W-:Y:S03]  /*1b70*/  HGMMA.64x128x16.F32.BF16 R24, gdesc[UR8], R24, gsb0 ;  /* 0x01e00000081879f0 */ /* 0x000fe60008001818 */
[----:B------:R-:W-:Y:S02]  /*1b80*/  WARPGROUP.DEPBAR.LE gsb0, 0x0 ;  /* 0x00008000000079c5 */ /* 0x000fe40000010000 */
[----:B------:R-:W-:Y:S05]  /*1b90*/  @!P2 BRA `(.L_x_22) ;  /* 0x000000040098a947 */ /* 0x000fea0003800000 */
[----:B------:R-:W-:Y:S01]  /*1ba0*/  UIADD3 UR5, UR42, 0x1, URZ ;  /* 0x000000012a057890 */ /* 0x000fe2000fffe03f */
[----:B01----:R-:W-:Y:S02]  /*1bb0*/  IMAD.U32 R0, RZ, RZ, UR44 ;  /* 0x0000002cff007e24 */ /* 0x003fe4000f8e00ff */
[----:B------:R-:W-:Y:S01]  /*1bc0*/  IMAD.U32 R3, RZ, RZ, UR42 ;  /* 0x0000002aff037e24 */ /* 0x000fe2000f8e00ff */
[----:B------:R-:W-:-:S04]  /*1bd0*/  UISETP.NE.AND UP0, UPT, UR5, 0x3, UPT ;  /* 0x000000030500788c */ /* 0x000fc8000bf05270 */
[----:B------:R-:W-:Y:S02]  /*1be0*/  USEL UR6, URZ, 0x1, UP0 ;  /* 0x000000013f067887 */ /* 0x000fe40008000000 */
[----:B------:R-:W-:Y:S02]  /*1bf0*/  USEL UR5, UR5, URZ, UP0 ;  /* 0x0000003f05057287 */ /* 0x000fe40008000000 */
[----:B------:R-:W-:-:S06]  /*1c00*/  ULOP3.LUT UR6, UR40, UR6, URZ, 0x3c, !UPT ;  /* 0x0000000628067292 */ /* 0x000fcc000f8e3c3f */
[----:B------:R-:W-:-:S07]  /*1c10*/  IMAD.U32 R7, RZ, RZ, UR6 ;  /* 0x00000006ff077e24 */ /* 0x000fce000f8e00ff */
.L_x_29:
[----:B------:R-:W-:Y:S05]  /*1c20*/  @!P0 BRA `(.L_x_23) ;  /* 0x0000000000048947 */ /* 0x000fea0003800000 */
[----:B------:R-:W-:Y:S01]  /*1c30*/  BPT.TRAP 0x1 ;  /* 0x000000040000795c */ /* 0x000fe20000300000 */
.L_x_23:
[----:B------:R-:W0:Y:S01]  /*1c40*/  S2UR UR7, SR_CgaCtaId ;  /* 0x00000000000779c3 */ /* 0x000e220000008800 */
[----:B------:R-:W-:Y:S01]  /*1c50*/  UMOV UR6, 0x400 ;  /* 0x0000040000067882 */ /* 0x000fe20000000000 */
[----:B------:R-:W-:Y:S01]  /*1c60*/  IMAD.U32 R5, RZ, RZ, UR5 ;  /* 0x00000005ff057e24 */ /* 0x000fe2000f8e00ff */
[----:B------:R-:W-:Y:S01]  /*1c70*/  SHF.L.U32 R4, R7, 0x1f, RZ ;  /* 0x0000001f07047819 */ /* 0x000fe200000006ff */
[----:B0-----:R-:W-:-:S06]  /*1c80*/  ULEA UR6, UR7, UR6, 0x18 ;  /* 0x0000000607067291 */ /* 0x001fcc000f8ec03f */
[----:B------:R-:W-:-:S04]  /*1c90*/  IMAD.U32 R6, RZ, RZ, UR6 ;  /* 0x00000006ff067e24 */ /* 0x000fc8000f8e00ff */
[----:B------:R-:W-:-:S04]  /*1ca0*/  IMAD R5, R5, 0x8, R6 ;  /* 0x0000000805057824 */ /* 0x000fc800078e0206 */
[----:B------:R0:W1:Y:S01]  /*1cb0*/  SYNCS.PHASECHK.TRANS64.TRYWAIT P1, [R5+URZ], R4 ;  /* 0x00000004050075a7 */ /* 0x000062000802017f */
[----:B------:R-:W-:Y:S05]  /*1cc0*/  @!P0 BRA `(.L_x_24) ;  /* 0x0000000000048947 */ /* 0x000fea0003800000 */
[----:B------:R-:W-:Y:S01]  /*1cd0*/  BPT.TRAP 0x1 ;  /* 0x000000040000795c */ /* 0x000fe20000300000 */
.L_x_24:
[----:B-1----:R-:W-:Y:S05]  /*1ce0*/  @P1 BRA `(.L_x_25) ;  /* 0x0000000000081947 */ /* 0x002fea0003800000 */
[----:B------:R-:W1:Y:S02]  /*1cf0*/  SYNCS.PHASECHK.TRANS64.TRYWAIT P1, [R5+URZ], R4 ;  /* 0x00000004050075a7 */ /* 0x000e64000802017f */
[----:B-1----:R-:W-:Y:S05]  /*1d00*/  @!P1 BRA `(.L_x_26) ;  /* 0x00000064001c9947 */ /* 0x002fea0003800000 */
.L_x_25:
[----:B------:R-:W-:Y:S01]  /*1d10*/  ULEA UR6, UR5, UR45, 0xb ;  /* 0x0000002d05067291 */ /* 0x000fe2000f8e583f */
[----:B------:R-:W-:Y:S01]  /*1d20*/  WARPGROUP.ARRIVE ;  /* 0x00000000000079c5 */ /* 0x000fe20000000000 */
[----:B------:R-:W-:Y:S01]  /*1d30*/  ULEA UR7, UR5, UR4, 0xb ;  /* 0x0000000405077291 */ /* 0x000fe2000f8e583f */
[----:B------:R-:W-:Y:S01]  /*1d40*/  UMOV UR9, 0x40000040 ;  /* 0x4000004000097882 */ /* 0x000fe20000000000 */
[----:B------:R-:W-:-:S03]  /*1d50*/  UMOV UR11, 0x40000040 ;  /* 0x40000040000b7882 */ /* 0x000fc60000000000 */
[----:B------:R-:W-:Y:S02]  /*1d60*/  UMOV UR8, UR6 ;  /* 0x0000000600087c82 */ /* 0x000fe40008000000 */
[----:B------:R-:W-:Y:S02]  /*1d70*/  UMOV UR10, UR7 ;  /* 0x00000007000a7c82 */ /* 0x000fe40008000000 */
[----:B------:R-:W-:Y:S01]  /*1d80*/  HGMMA.64x128x16.F32.BF16 R24, gdesc[UR8], R24, gsb0 ;  /* 0x01e00000081879f0 */ /* 0x000fe20008001818 */
[----:B------:R-:W-:Y:S02]  /*1d90*/  UIADD3 UR8, UR6, 0x2, URZ ;  /* 0x0000000206087890 */ /* 0x000fe4000fffe03f */
[----:B------:R-:W-:Y:S01]  /*1da0*/  UIADD3 UR10, UR7, 0x2, URZ ;  /* 0x00000002070a7890 */ /* 0x000fe2000fffe03f */
[----:B------:R-:W-:Y:S01]  /*1db0*/  UMOV UR9, 0x40000040 ;  /* 0x4000004000097882 */ /* 0x000fe20000000000 */
[----:B------:R-:W-:Y:S01]  /*1dc0*/  UMOV UR11, 0x40000040 ;  /* 0x40000040000b7882 */ /* 0x000fe20000000000 */
[----:B------:R-:W-:-:S02]  /*1dd0*/  WARPGROUP.DEPBAR.LE gsb0, 0x0 ;  /* 0x00008000000079c5 */ /* 0x000fc40000010000 */
        /* <DEDUP_REMOVED lines=46> */
[----:B------:R-:W-:Y:S01]  /*20c0*/  BPT.TRAP 0x1 ;  /* 0x000000040000795c */ /* 0x000fe20000300000 */
.L_x_27:
[----:B------:R-:W-:-:S13]  /*20d0*/  ISETP.NE.AND P1, PT, R22, RZ, PT ;  /* 0x000000ff1600720c */ /* 0x000fda0003f25270 */
[----:B01----:R-:W-:-:S04]  /*20e0*/  @P1 IMAD R4, R3, 0x8, R6 ;  /* 0x0000000803041824 */ /* 0x003fc800078e0206 */
[----:B------:R-:W-:-:S05]  /*20f0*/  @P1 VIADD R4, R4, 0x18 ;  /* 0x0000001804041836 */ /* 0x000fca0000000000 */
[----:B------:R-:W-:-:S04]  /*2100*/  @P1 PRMT R4, R19, 0x654, R4 ;  /* 0x0000065413041816 */ /* 0x000fc80000000004 */
[----:B------:R0:W-:Y:S01]  /*2110*/  @P1 SYNCS.ARRIVE.TRANS64.RED.A1T0 RZ, [R4+URZ], RZ ;  /* 0x000000ff04ff19a7 */ /* 0x0001e2000810043f */
[----:B------:R-:W-:-:S13]  /*2120*/  ISETP.GT.U32.AND P1, PT, R18, 0x1, PT ;  /* 0x000000011200780c */ /* 0x000fda0003f24070 */
[----:B0-----:R-:W-:Y:S05]  /*2130*/  @P1 BRA `(.L_x_28) ;  /* 0x0000000000041947 */ /* 0x001fea0003800000 */
[----:B------:R-:W-:Y:S01]  /*2140*/  BPT.TRAP 0x1 ;  /* 0x000000040000795c */ /* 0x000fe20000300000 */
.L_x_28:
[----:B------:R-:W-:Y:S01]  /*2150*/  UIADD3 UR5, UR5, 0x1, URZ ;  /* 0x0000000105057890 */ /* 0x000fe2000fffe03f */
[C---:B------:R-:W-:Y:S01]  /*2160*/  ISETP.GT.AND P2, PT, R0.reuse, 0x1, PT ;  /* 0x000000010000780c */ /* 0x040fe20003f44270 */
[----:B------:R-:W-:Y:S02]  /*2170*/  VIADD R3, R3, 0x1 ;  /* 0x0000000103037836 */ /* 0x000fe40000000000 */
[----:B------:R-:W-:Y:S01]  /*2180*/  UISETP.NE.AND UP0, UPT, UR5, 0x3, UPT ;  /* 0x000000030500788c */ /* 0x000fe2000bf05270 */
[----:B------:R-:W-:Y:S02]  /*2190*/  VIADD R0, R0, 0xffffffff ;  /* 0xffffffff00007836 */ /* 0x000fe40000000000 */
[C---:B------:R-:W-:Y:S01]  /*21a0*/  ISETP.NE.AND P1, PT, R3.reuse, 0x3, PT ;  /* 0x000000030300780c */ /* 0x040fe20003f25270 */
[----:B------:R-:W-:Y:S02]  /*21b0*/  USEL UR6, URZ, 0x1, UP0 ;  /* 0x000000013f067887 */ /* 0x000fe40008000000 */
[----:B------:R-:W-:Y:S01]  /*21c0*/  USEL UR5, UR5, URZ, UP0 ;  /* 0x0000003f05057287 */ /* 0x000fe20008000000 */
[----:B------:R-:W-:-:S03]  /*21d0*/  SEL R3, R3, RZ, P1 ;  /* 0x000000ff03037207 */ /* 0x000fc60000800000 */
[----:B------:R-:W-:Y:S01]  /*21e0*/  LOP3.LUT R7, R7, UR6, RZ, 0x3c, !PT ;  /* 0x0000000607077c12 */ /* 0x000fe2000f8e3cff */
[----:B------:R-:W-:Y:S07]  /*21f0*/  @P2 BRA `(.L_x_29) ;  /* 0xfffffff800882947 */ /* 0x000fee000383ffff */
.L_x_22:
[----:B01----:R-:W0:Y:S02]  /*2200*/  LDC R0, c[0x0][0x28c] ;  /* 0x0000a300ff007b82 */ /* 0x003e240000000800 */
[----:B0-----:R-:W-:-:S13]  /*2210*/  ISETP.GE.AND P1, PT, R0, 0x1, PT ;  /* 0x000000010000780c */ /* 0x001fda0003f26270 */
[----:B------:R-:W-:Y:S05]  /*2220*/  @!P1 BRA `(.L_x_30) ;  /* 0x0000000000449947 */ /* 0x000fea0003800000 */
[----:B------:R-:W-:Y:S05]  /*2230*/  @!P0 BRA `(.L_x_31) ;  /* 0x0000000000048947 */ /* 0x000fea0003800000 */
[----:B------:R-:W-:Y:S01]  /*2240*/  BPT.TRAP 0x1 ;  /* 0x000000040000795c */ /* 0x000fe20000300000 */
.L_x_31:
[----:B------:R-:W-:-:S13]  /*2250*/  ISETP.NE.AND P0, PT, R22, RZ, PT ;  /* 0x000000ff1600720c */ /* 0x000fda0003f05270 */
[----:B------:R-:W-:-:S05]  /*2260*/  VOTEU.ANY UP0, P0 ;  /* 0x00000000003f7886 */ /* 0x000fca0000000100 */
[----:B------:R-:W-:-:S06]  /*2270*/  @UP0 UIADD3 UR4, UR44, UR42, URZ ;  /* 0x0000002a2c040290 */ /* 0x000fcc000fffe03f */
[----:B------:R-:W-:Y:S02]  /*2280*/  IMAD.U32 R4, RZ, RZ, UR4 ;  /* 0x00000004ff047e24 */ /* 0x000fe4000f8e00ff */
[----:B------:R-:W-:Y:S02]  /*2290*/  IMAD.U32 R3, RZ, RZ, UR4 ;  /* 0x00000004ff037e24 */ /* 0x000fe4000f8e00ff */
[----:B------:R-:W-:-:S05]  /*22a0*/  @P0 IMAD.WIDE.U32 R4, R4, -0x55555555, RZ ;  /* 0xaaaaaaab04040825 */ /* 0x000fca00078e00ff */
[----:B------:R-:W-:-:S05]  /*22b0*/  @P0 SHF.R.U32.HI R0, RZ, 0x1, R5 ;  /* 0x00000001ff000819 */ /* 0x000fca0000011605 */
[----:B------:R-:W-:-:S04]  /*22c0*/  @P0 IMAD R0, R0, -0x3, R3 ;  /* 0xfffffffd00000824 */ /* 0x000fc800078e0203 */
[----:B------:R-:W-:-:S04]  /*22d0*/  @P0 IMAD R0, R0, 0x8, R6 ;  /* 0x0000000800000824 */ /* 0x000fc800078e0206 */
[----:B------:R-:W-:-:S05]  /*22e0*/  @P0 VIADD R0, R0, 0x18 ;  /* 0x0000001800000836 */ /* 0x000fca0000000000 */
[----:B------:R-:W-:-:S04]  /*22f0*/  @P0 PRMT R0, R19, 0x654, R0 ;  /* 0x0000065413000816 */ /* 0x000fc80000000000 */
[----:B------:R0:W-:Y:S01]  /*2300*/  @P0 SYNCS.ARRIVE.TRANS64.RED.A1T0 RZ, [R0+URZ], RZ ;  /* 0x000000ff00ff09a7 */ /* 0x0001e2000810043f */
[----:B------:R-:W-:-:S13]  /*2310*/  ISETP.GT.U32.AND P0, PT, R18, 0x1, PT ;  /* 0x000000011200780c */ /* 0x000fda0003f04070 */
[----:B0-----:R-:W-:Y:S05]  /*2320*/  @P0 BRA `(.L_x_30) ;  /* 0x0000000000040947 */ /* 0x001fea0003800000 */
[----:B------:R-:W-:Y:S01]  /*2330*/  BPT.TRAP 0x1 ;  /* 0x000000040000795c */ /* 0x000fe20000300000 */
.L_x_30:
[----:B------:R-:W-:Y:S01]  /*2340*/  IMAD.SHL.U32 R100, R100, 0x80, RZ ;  /* 0x0000008064647824 */ /* 0x000fe200078e00ff */
[----:B------:R-:W-:Y:S01]  /*2350*/  UIADD3 UR42, UR43, UR42, URZ ;  /* 0x0000002a2b2a7290 */ /* 0x000fe2000fffe03f */
[----:B------:R-:W-:Y:S01]  /*2360*/  SHF.R.S32.HI R11, RZ, 0x1f, R101 ;  /* 0x0000001fff0b7819 */ /* 0x000fe20000011465 */
[----:B------:R-:W-:Y:S01]  /*2370*/  UISETP.GE.U32.AND UP1, UPT, UR43, 0x3, UPT ;  /* 0x000000032b00788c */ /* 0x000fe2000bf26070 */
[----:B------:R-:W-:Y:S01]  /*2380*/  IMAD.SHL.U32 R6, R103, 0x80, RZ ;  /* 0x0000008067067824 */ /* 0x000fe200078e00ff */
[----:B------:R-:W-:Y:S01]  /*2390*/  ULDC UR7, c[0x0][0x288] ;  /* 0x0000a20000077ab9 */ /* 0x000fe20000000800 */
[C---:B------:R-:W-:Y:S01]  /*23a0*/  LOP3.LUT R8, R100.reuse, 0x6, R95, 0xf8, !PT ;  /* 0x0000000664087812 */ /* 0x040fe200078ef85f */
[----:B------:R-:W-:Y:S01]  /*23b0*/  UISETP.GT.U32.AND UP0, UPT, UR42, 0x2, UPT ;  /* 0x000000022a00788c */ /* 0x000fe2000bf04070 */
[----:B------:R-:W-:Y:S01]  /*23c0*/  ISETP.GE.AND P0, PT, R100, UR7, PT ;  /* 0x0000000764007c0c */ /* 0x000fe2000bf06270 */
[----:B------:R-:W-:Y:S01]  /*23d0*/  ULDC.64 UR4, c[0x0][0x5d0] ;  /* 0x0001740000047ab9 */ /* 0x000fe20000000a00 */
[--C-:B------:R-:W-:Y:S01]  /*23e0*/  SHF.R.S32.HI R9, RZ, 0x1f, R8.reuse ;  /* 0x0000001fff097819 */ /* 0x100fe20000011408 */
[----:B------:R-:W-:Y:S01]  /*23f0*/  ULDC UR10, c[0x0][0x284] ;  /* 0x0000a100000a7ab9 */ /* 0x000fe20000000800 */
[----:B------:R-:W-:Y:S01]  /*2400*/  IMAD R0, R11, UR4, RZ ;  /* 0x000000040b007c24 */ /* 0x000fe2000f8e02ff */
[----:B------:R-:W-:Y:S01]  /*2410*/  UISETP.LT.U32.AND UP0, UPT, UR43, 0x3, UP0 ;  /* 0x000000032b00788c */ /* 0x000fe20008701070 */
[----:B------:R-:W-:Y:S01]  /*2420*/  ISETP.GE.OR P0, PT, R6, UR10, P0 ;  /* 0x0000000a06007c0c */ /* 0x000fe20008706670 */
[----:B------:R-:W-:Y:S01]  /*2430*/  IMAD.WIDE.U32 R4, R101, UR4, R8 ;  /* 0x0000000465047c25 */ /* 0x000fe2000f8e0008 */
[----:B------:R-:W-:Y:S01]  /*2440*/  ULDC.64 UR8, c[0x0][0x5c8] ;  /* 0x0001720000087ab9 */ /* 0x000fe20000000a00 */
[----:B------:R-:W-:-:S02]  /*2450*/  USEL UR6, URZ, 0x1, !UP0 ;  /* 0x000000013f067887 */ /* 0x000fc4000c000000 */
[----:B------:R-:W-:Y:S01]  /*2460*/  IMAD R3, R101, UR5, R0 ;  /* 0x0000000565037c24 */ /* 0x000fe2000f8e0200 */
[----:B------:R-:W-:Y:S01]  /*2470*/  @UP1 UIMAD.WIDE.U32 UR4, UR42, -0x55555555, URZ ;  /* 0xaaaaaaab2a0418a5 */ /* 0x000fe2000f8e003f */
[----:B------:R-:W-:Y:S01]  /*2480*/  IMAD.WIDE R104, R103, 0x80, R88 ;  /* 0x0000008067687825 */ /* 0x000fe200078e0258 */
[----:B------:R-:W-:Y:S02]  /*2490*/  ULOP3.LUT UR40, UR40, UR6, URZ, 0x3c, !UPT ;  /* 0x0000000628287292 */ /* 0x000fe4000f8e3c3f */
[----:B------:R-:W-:Y:S01]  /*24a0*/  @UP1 USHF.R.U32.HI UR4, URZ, 0x1, UR5 ;  /* 0x000000013f041899 */ /* 0x000fe20008011605 */
[----:B------:R-:W-:Y:S02]  /*24b0*/  IMAD.IADD R5, R5, 0x1, R3 ;  /* 0x0000000105057824 */ /* 0x000fe400078e0203 */
[----:B------:R-:W-:Y:S01]  /*24c0*/  IMAD R3, R105, UR8, RZ ;  /* 0x0000000869037c24 */ /* 0x000fe2000f8e02ff */
[----:B------:R-:W-:Y:S01]  /*24d0*/  @UP1 ULOP3.LUT UR40, UR40, 0x1, UR4, 0x78, !UPT ;  /* 0x0000000128281892 */ /* 0x000fe2000f8e7804 */
[----:B------:R-:W-:-:S04]  /*24e0*/  IMAD.WIDE.U32 R106, R104, UR8, R4 ;  /* 0x00000008686a7c25 */ /* 0x000fc8000f8e0004 */
[----:B------:R-:W-:Y:S02]  /*24f0*/  IMAD R7, R104, UR9, R3 ;  /* 0x0000000968077c24 */ /* 0x000fe4000f8e0203 */
[----:B------:R-:W-:Y:S01]  /*2500*/  IMAD.MOV.U32 R0, RZ, RZ, -0x1 ;  /* 0xffffffffff007424 */ /* 0x000fe200078e00ff */
[----:B------:R-:W-:Y:S06]  /*2510*/  @P0 BRA `(.L_x_32) ;  /* 0x00000040001c0947 */ /* 0x000fec0003800000 */
[----:B-----5:R-:W-:Y:S01]  /*2520*/  FSETP.NEU.AND P0, PT, R90, RZ, PT ;  /* 0x000000ff5a00720b */ /* 0x020fe20003f0d000 */
[----:B------:R-:W-:Y:S01]  /*2530*/  IMAD.IADD R4, R94, 0x1, -R100 ;  /* 0x000000015e047824 */ /* 0x000fe200078e0a64 */
[----:B------:R-:W-:Y:S01]  /*2540*/  BSSY B0, `(.L_x_32) ;  /* 0x0000404000007945 */ /* 0x000fe20003800000 */
[----:B------:R-:W-:Y:S02]  /*2550*/  IMAD.IADD R3, R99, 0x1, -R6 ;  /* 0x0000000163037824 */ /* 0x000fe400078e0a06 */
[----:B------:R-:W-:Y:S01]  /*2560*/  IMAD.IADD R103, R107, 0x1, R7 ;  /* 0x000000016b677824 */ /* 0x000fe200078e0207 */
[----:B------:R-:W-:-:S04]  /*2570*/  ISETP.GT.AND P2, PT, R4, RZ, PT ;  /* 0x000000ff0400720c */ /* 0x000fc80003f44270 */
[----:B------:R-:W-:-:S03]  /*2580*/  ISETP.GT.AND P1, PT, R3, RZ, P2 ;  /* 0x000000ff0300720c */ /* 0x000fc60001724270 */
[----:B------:R-:W-:Y:S10]  /*2590*/  @!P0 BRA `(.L_x_33) ;  /* 0x0000002c00288947 */ /* 0x000ff40003800000 */
[----:B------:R-:W0:Y:S01]  /*25a0*/  LDC.64 R110, c[0x0][0x5b8] ;  /* 0x00016e00ff6e7b82 */ /* 0x000e220000000a00 */
[----:B------:R-:W-:-:S07]  /*25b0*/  ULDC.64 UR4, c[0x0][0x5c0] ;  /* 0x0001700000047ab9 */ /* 0x000fce0000000a00 */
[----:B------:R-:W1:Y:S08]  /*25c0*/  LDC.64 R112, c[0x0][0x5b0] ;  /* 0x00016c00ff707b82 */ /* 0x000e700000000a00 */
[----:B------:R-:W2:Y:S01]  /*25d0*/  LDC.64 R114, c[0x0][0x5a8] ;  /* 0x00016a00ff727b82 */ /* 0x000ea20000000a00 */
[-C--:B0-----:R-:W-:Y:S02]  /*25e0*/  IMAD R6, R11, R110.reuse, RZ ;  /* 0x0000006e0b067224 */ /* 0x081fe400078e02ff */
[----:B------:R-:W-:-:S04]  /*25f0*/  IMAD.WIDE.U32 R108, R101, R110, R8 ;  /* 0x0000006e656c7225 */ /* 0x000fc800078e0008 */
[----:B------:R-:W-:Y:S02]  /*2600*/  IMAD R107, R101, R111, R6 ;  /* 0x0000006f656b7224 */ /* 0x000fe400078e0206 */
[-C--:B-1----:R-:W-:Y:S02]  /*2610*/  IMAD R5, R105, R112.reuse, RZ ;  /* 0x0000007069057224 */ /* 0x082fe400078e02ff */
[----:B------:R-:W-:Y:S02]  /*2620*/  IMAD.IADD R13, R109, 0x1, R107 ;  /* 0x000000016d0d7824 */ /* 0x000fe400078e026b */
[----:B------:R-:W-:Y:S02]  /*2630*/  IMAD.MOV.U32 R12, RZ, RZ, R108 ;  /* 0x000000ffff0c7224 */ /* 0x000fe400078e006c */
[C---:B------:R-:W-:Y:S02]  /*2640*/  IMAD R111, R104.reuse, R113, R5 ;  /* 0x00000071686f7224 */ /* 0x040fe400078e0205 */
[----:B------:R-:W-:-:S04]  /*2650*/  IMAD.WIDE.U32 R6, R104, R112, R12 ;  /* 0x0000007068067225 */ /* 0x000fc800078e000c */
[----:B------:R-:W-:Y:S01]  /*2660*/  IMAD.IADD R5, R7, 0x1, R111 ;  /* 0x0000000107057824 */ /* 0x000fe200078e026f */
[----:B--2---:R-:W-:-:S04]  /*2670*/  LEA R14, P0, R6, R114, 0x1 ;  /* 0x00000072060e7211 */ /* 0x004fc800078008ff */
[----:B------:R-:W-:-:S05]  /*2680*/  LEA.HI.X R15, R6, R115, R5, 0x1, P0 ;  /* 0x00000073060f7211 */ /* 0x000fca00000f0c05 */
[----:B------:R0:W2:Y:S01]  /*2690*/  @P1 LDG.E.LTC128B.U16 R5, desc[UR36][R14.64] ;  /* 0x000000240e051981 */ /* 0x0000a2000c1e1520 */
[----:B------:R-:W-:Y:S01]  /*26a0*/  LEA R10, P0, R106, UR4, 0x1 ;  /* 0x000000046a0a7c11 */ /* 0x000fe2000f8008ff */
[----:B------:R-:W-:Y:S01]  /*26b0*/  IMAD.WIDE.U32 R6, R104, R112, R8 ;  /* 0x0000007068067225 */ /* 0x000fe200078e0008 */
[----:B------:R-:W-:Y:S03]  /*26c0*/  BSSY B1, `(.L_x_34) ;  /* 0x0000012000017945 */ /* 0x000fe60003800000 */
[----:B------:R-:W-:Y:S02]  /*26d0*/  IMAD.IADD R7, R111, 0x1, R7 ;  /* 0x000000016f077824 */ /* 0x000fe400078e0207 */
[----:B------:R-:W-:Y:S01]  /*26e0*/  IMAD.WIDE.U32 R20, R101, R110, R6 ;  /* 0x0000006e65147225 */ /* 0x000fe200078e0006 */
[----:B0-----:R-:W-:-:S03]  /*26f0*/  SHF.L.U64.HI R15, R112, 0x3, R113 ;  /* 0x00000003700f7819 */ /* 0x001fc60000010271 */
[----:B------:R-:W-:Y:S01]  /*2700*/  IMAD.IADD R7, R107, 0x1, R21 ;  /* 0x000000016b077824 */ /* 0x000fe200078e0215 */
[----:B------:R-:W-:Y:S01]  /*2710*/  LEA R6, P4, R20, R114, 0x1 ;  /* 0x0000007214067211 */ /* 0x000fe200078808ff */
[----:B------:R-:W-:-:S03]  /*2720*/  IMAD.SHL.U32 R14, R112, 0x8, RZ ;  /* 0x00000008700e7824 */ /* 0x000fc600078e00ff */
[----:B------:R-:W-:Y:S01]  /*2730*/  LEA.HI.X R7, R20, R115, R7, 0x1, P4 ;  /* 0x0000007314077211 */ /* 0x000fe200020f0c07 */
[----:B--2---:R-:W-:-:S04]  /*2740*/  IMAD.U32 R11, R5, 0x10000, RZ ;  /* 0x00010000050b7824 */ /* 0x004fc800078e00ff */
[----:B------:R-:W-:-:S04]  /*2750*/  FMUL R11, R11, R90 ;  /* 0x0000005a0b0b7220 */ /* 0x000fc80000400000 */
[----:B------:R-:W-:Y:S01]  /*2760*/  FFMA R24, R24, R23, R11 ;  /* 0x0000001718187223 */ /* 0x000fe2000000000b */
[----:B------:R-:W-:Y:S02]  /*2770*/  LEA.HI.X R11, R106, UR5, R103, 0x1, P0 ;  /* 0x000000056a0b7c11 */ /* 0x000fe400080f0c67 */
[----:B------:R-:W-:Y:S02]  /*2780*/  ISETP.GT.AND P0, PT, R4, 0x1, PT ;  /* 0x000000010400780c */ /* 0x000fe40003f04270 */
[----:B------:R-:W-:Y:S02]  /*2790*/  F2FP.BF16.F32.PACK_AB R24, RZ, R24 ;  /* 0x00000018ff18723e */ /* 0x000fe400000010ff */
[----:B------:R-:W-:-:S03]  /*27a0*/  ISETP.GT.AND P3, PT, R3, RZ, P0 ;  /* 0x000000ff0300720c */ /* 0x000fc60000764270 */
[----:B------:R0:W-:Y:S10]  /*27b0*/  @P1 STG.E.U16 desc[UR36][R10.64], R24 ;  /* 0x000000180a001986 */ /* 0x0001f4000c101524 */
[----:B------:R-:W-:Y:S05]  /*27c0*/  @!P3 BRA `(.L_x_35) ;  /* 0x000000000004b947 */ /* 0x000fea0003800000 */
[----:B------:R1:W5:Y:S02]  /*27d0*/  LDG.E.LTC128B.U16 R5, desc[UR36][R6.64+0x2] ;  /* 0x0000022406057981 */ /* 0x000364000c1e1520 */
.L_x_35:
[----:B------:R-:W-:Y:S05]  /*27e0*/  BSYNC B1 ;  /* 0x0000000000017941 */ /* 0x000fea0003800000 */
.L_x_34:
[----:B-----5:R-:W-:Y:S01]  /*27f0*/  IMAD.U32 R103, R5, 0x10000, RZ ;  /* 0x0001000005677824 */ /* 0x020fe200078e00ff */
[----:B------:R-:W-:Y:S01]  /*2800*/  ISETP.GT.AND P2, PT, R3, 0x8, P2 ;  /* 0x000000080300780c */ /* 0x000fe20001744270 */
[----:B------:R-:W-:Y:S01]  /*2810*/  IMAD.WIDE.U32 R20, R104, R112, R14 ;  /* 0x0000007068147225 */ /* 0x000fe200078e000e */
[----:B0-----:R-:W-:-:S03]  /*2820*/  PRMT R24, R5, 0x7610, R24 ;  /* 0x0000761005187816 */ /* 0x001fc60000000018 */
[----:B------:R-:W-:Y:S01]  /*2830*/  FMUL R12, R103, R90 ;  /* 0x0000005a670c7220 */ /* 0x000fe20000400000 */
[----:B------:R-:W-:Y:S01]  /*2840*/  IMAD.IADD R111, R111, 0x1, R21 ;  /* 0x000000016f6f7824 */ /* 0x000fe200078e0215 */
[----:B------:R-:W-:Y:S02]  /*2850*/  IADD3 R108, P1, R108, R20, RZ ;  /* 0x000000146c6c7210 */ /* 0x000fe40007f3e0ff */
[----:B------:R-:W-:-:S03]  /*2860*/  FFMA R12, R25, R23, R12 ;  /* 0x00000017190c7223 */ /* 0x000fc6000000000c */
[----:B------:R-:W-:Y:S02]  /*2870*/  IMAD.X R13, R111, 0x1, R13, P1 ;  /* 0x000000016f0d7824 */ /* 0x000fe400008e060d */
[----:B------:R-:W-:Y:S02]  /*2880*/  F2FP.BF16.F32.PACK_AB R12, RZ, R12 ;  /* 0x0000000cff0c723e */ /* 0x000fe400000010ff */
[----:B------:R-:W-:Y:S02]  /*2890*/  LEA R14, P1, R108, R114, 0x1 ;  /* 0x000000726c0e7211 */ /* 0x000fe400078208ff */
[----:B------:R-:W-:Y:S02]  /*28a0*/  PRMT R21, R12, 0x7610, R21 ;  /* 0x000076100c157816 */ /* 0x000fe40000000015 */
[----:B------:R-:W-:-:S03]  /*28b0*/  LEA.HI.X R15, R108, R115, R13, 0x1, P1 ;  /* 0x000000736c0f7211 */ /* 0x000fc600008f0c0d */
[----:B------:R0:W-:Y:S04]  /*28c0*/  @P3 STG.E.U16 desc[UR36][R10.64+0x2], R21 ;  /* 0x000002150a003986 */ /* 0x0001e8000c101524 */
[----:B------:R-:W2:Y:S01]  /*28d0*/  @P2 LDG.E.LTC128B.U16 R24, desc[UR36][R14.64] ;  /* 0x000000240e182981 */ /* 0x000ea2000c1e1520 */
[----:B------:R-:W-:Y:S01]  /*28e0*/  IADD3 R20, P1, R8, R20, RZ ;  /* 0x0000001408147210 */ /* 0x000fe20007f3e0ff */
[----:B------:R-:W-:Y:S01]  /*28f0*/  BSSY B1, `(.L_x_36) ;  /* 0x0000011000017945 */ /* 0x000fe20003800000 */
[----:B------:R-:W-:Y:S02]  /*2900*/  SHF.L.U64.HI R13, R91, 0x1, R92 ;  /* 0x000000015b0d7819 */ /* 0x000fe4000001025c */
[----:B------:R-:W-:Y:S01]  /*2910*/  ISETP.GT.AND P0, PT, R3, 0x8, P0 ;  /* 0x000000080300780c */ /* 0x000fe20000704270 */
[----:B0-----:R-:W-:Y:S01]  /*2920*/  IMAD.X R21, R9, 0x1, R111, P1 ;  /* 0x0000000109157824 */ /* 0x001fe200008e066f */
[----:B------:R-:W-:Y:S01]  /*2930*/  LEA R12, P1, R91, R10, 0x1 ;  /* 0x0000000a5b0c7211 */ /* 0x000fe200078208ff */
[----:B------:R-:W-:-:S04]  /*2940*/  IMAD.WIDE.U32 R20, R101, R110, R20 ;  /* 0x0000006e65147225 */ /* 0x000fc800078e0014 */
[----:B------:R-:W-:Y:S01]  /*2950*/  IMAD.X R13, R13, 0x1, R11, P1 ;  /* 0x000000010d0d7824 */ /* 0x000fe200008e060b */
[----:B------:R-:W-:Y:S01]  /*2960*/  LEA R8, P3, R20, R114, 0x1 ;  /* 0x0000007214087211 */ /* 0x000fe200078608ff */
[----:B------:R-:W-:-:S05]  /*2970*/  IMAD.IADD R9, R107, 0x1, R21 ;  /* 0x000000016b097824 */ /* 0x000fca00078e0215 */
[----:B------:R-:W-:Y:S01]  /*2980*/  LEA.HI.X R9, R20, R115, R9, 0x1, P3 ;  /* 0x0000007314097211 */ /* 0x000fe200018f0c09 */
[----:B--2---:R-:W-:-:S04]  /*2990*/  IMAD.U32 R5, R24, 0x10000, RZ ;  /* 0x0001000018057824 */ /* 0x004fc800078e00ff */
[----:B------:R-:W-:-:S04]  /*29a0*/  FMUL R5, R5, R90 ;  /* 0x0000005a05057220 */ /* 0x000fc80000400000 */
[----:B------:R-:W-:-:S05]  /*29b0*/  FFMA R5, R26, R23, R5 ;  /* 0x000000171a057223 */ /* 0x000fca0000000005 */
[----:B------:R-:W-:-:S05]  /*29c0*/  F2FP.BF16.F32.PACK_AB R5, RZ, R5 ;  /* 0x00000005ff05723e */ /* 0x000fca00000010ff */
[----:B------:R0:W-:Y:S01]  /*29d0*/  @P2 STG.E.U16 desc[UR36][R12.64], R5 ;  /* 0x000000050c002986 */ /* 0x0001e2000c101524 */
[----:B------:R-:W-:Y:S05]  /*29e0*/  @!P0 BRA `(.L_x_37) ;  /* 0x0000000000048947 */ /* 0x000fea0003800000 */
[----:B------:R2:W5:Y:S02]  /*29f0*/  LDG.E.LTC128B.U16 R24, desc[UR36][R8.64+0x2] ;  /* 0x0000022408187981 */ /* 0x000564000c1e1520 */
.L_x_37:
[----:B------:R-:W-:Y:S05]  /*2a00*/  BSYNC B1 ;  /* 0x0000000000017941 */ /* 0x000fea0003800000 */
.L_x_36:
[----:B0----5:R-:W-:Y:S01]  /*2a10*/  IMAD.U32 R5, R24, 0x10000, RZ ;  /* 0x0001000018057824 */ /* 0x021fe200078e00ff */
[----:B------:R-:W-:Y:S01]  /*2a20*/  ISETP.GT.AND P1, PT, R4, 0x8, PT ;  /* 0x000000080400780c */ /* 0x000fe20003f24270 */
[----:B------:R-:W-:Y:S02]  /*2a30*/  BSSY B1, `(.L_x_38) ;  /* 0x0000008000017945 */ /* 0x000fe40003800000 */
[----:B------:R-:W-:Y:S01]  /*2a40*/  FMUL R14, R5, R90 ;  /* 0x0000005a050e7220 */ /* 0x000fe20000400000 */
[----:B------:R-:W-:-:S03]  /*2a50*/  ISETP.GT.AND P2, PT, R3, RZ, P1 ;  /* 0x000000ff0300720c */ /* 0x000fc60000f44270 */
[----:B------:R-:W-:-:S05]  /*2a60*/  FFMA R14, R27, R23, R14 ;  /* 0x000000171b0e7223 */ /* 0x000fca000000000e */
[----:B------:R-:W-:-:S05]  /*2a70*/  F2FP.BF16.F32.PACK_AB R14, RZ, R14 ;  /* 0x0000000eff0e723e */ /* 0x000fca00000010ff */
[----:B------:R0:W-:Y:S01]  /*2a80*/  @P0 STG.E.U16 desc[UR36][R12.64+0x2], R14 ;  /* 0x0000020e0c000986 */ /* 0x0001e2000c101524 */
[----:B------:R-:W-:Y:S05]  /*2a90*/  @!P2 BRA `(.L_x_39) ;  /* 0x000000000004a947 */ /* 0x000fea0003800000 */
[----:B------:R3:W5:Y:S02]  /*2aa0*/  LDG.E.LTC128B.U16 R24, desc[UR36][R6.64+0x10] ;  /* 0x0000102406187981 */ /* 0x000764000c1e1520 */
.L_x_39:
[----:B------:R-:W-:Y:S05]  /*2ab0*/  BSYNC B1 ;  /* 0x0000000000017941 */ /* 0x000fea0003800000 */
.L_x_38:
[----:B-----5:R-:W-:Y:S01]  /*2ac0*/  IMAD.U32 R5, R24, 0x10000, RZ ;  /* 0x0001000018057824 */ /* 0x020fe200078e00ff */
        /* <DEDUP_REMOVED lines=9> */
.L_x_41:
[----:B------:R-:W-:Y:S05]  /*2b60*/  BSYNC B1 ;  /* 0x0000000000017941 */ /* 0x000fea0003800000 */
.L_x_40:
[----:B----45:R-:W-:Y:S01]  /*2b70*/  IMAD.U32 R5, R24, 0x10000, RZ ;  /* 0x0001000018057824 */ /* 0x030fe200078e00ff */
[----:B------:R-:W-:Y:S01]  /*2b80*/  ISETP.GT.AND P1, PT, R3, 0x8, P1 ;  /* 0x000000080300780c */ /* 0x000fe20000f24270 */
[----:B------:R-:W-:Y:S02]  /*2b90*/  BSSY B1, `(.L_x_42) ;  /* 0x0000007000017945 */ /* 0x000fe40003800000 */
[----:B0-----:R-:W-:-:S04]  /*2ba0*/  FMUL R14, R5, R90 ;  /* 0x0000005a050e7220 */ /* 0x001fc80000400000 */
[----:B------:R-:W-:-:S05]  /*2bb0*/  FFMA R14, R29, R23, R14 ;  /* 0x000000171d0e7223 */ /* 0x000fca000000000e */
[----:B------:R-:W-:-:S05]  /*2bc0*/  F2FP.BF16.F32.PACK_AB R14, RZ, R14 ;  /* 0x0000000eff0e723e */ /* 0x000fca00000010ff */
[----:B------:R0:W-:Y:S01]  /*2bd0*/  @P3 STG.E.U16 desc[UR36][R10.64+0x12], R14 ;  /* 0x0000120e0a003986 */ /* 0x0001e2000c101524 */
[----:B------:R-:W-:Y:S05]  /*2be0*/  @!P1 BRA `(.L_x_43) ;  /* 0x0000000000049947 */ /* 0x000fea0003800000 */
[----:B------:R4:W5:Y:S02]  /*2bf0*/  LDG.E.LTC128B.U16 R24, desc[UR36][R8.64+0x10] ;  /* 0x0000102408187981 */ /* 0x000964000c1e1520 */
.L_x_43:
[----:B------:R-:W-:Y:S05]  /*2c00*/  BSYNC B1 ;  /* 0x0000000000017941 */ /* 0x000fea0003800000 */
.L_x_42:
[----:B-----5:R-:W-:Y:S01]  /*2c10*/  IMAD.U32 R5, R24, 0x10000, RZ ;  /* 0x0001000018057824 */ /* 0x020fe200078e00ff */
[----:B------:R-:W-:Y:S01]  /*2c20*/  ISETP.GT.AND P0, PT, R3, 0x8, P0 ;  /* 0x000000080300780c */ /* 0x000fe20000704270 */
[----:B------:R-:W-:Y:S02]  /*2c30*/  BSSY B1, `(.L_x_44) ;  /* 0x0000007000017945 */ /* 0x000fe40003800000 */
[----:B------:R-:W-:-:S04]  /*2c40*/  FMUL R5, R5, R90 ;  /* 0x0000005a05057220 */ /* 0x000fc80000400000 */
[----:B------:R-:W-:-:S05]  /*2c50*/  FFMA R5, R30, R23, R5 ;  /* 0x000000171e057223 */ /* 0x000fca0000000005 */
[----:B------:R-:W-:-:S05]  /*2c60*/  F2FP.BF16.F32.PACK_AB R5, RZ, R5 ;  /* 0x00000005ff05723e */ /* 0x000fca00000010ff */
[----:B------:R0:W-:Y:S01]  /*2c70*/  @P1 STG.E.U16 desc[UR36][R12.64+0x10], R5 ;  /* 0x000010050c001986 */ /* 0x0001e2000c101524 */
[----:B------:R-:W-:Y:S05]  /*2c80*/  @!P0 BRA `(.L_x_45) ;  /* 0x0000000000048947 */ /* 0x000fea0003800000 */
[----:B------:R0:W5:Y:S02]  /*2c90*/  LDG.E.LTC128B.U16 R24, desc[UR36][R8.64+0x12] ;  /* 0x0000122408187981 */ /* 0x000164000c1e1520 */
.L_x_45:
[----:B------:R-:W-:Y:S05]  /*2ca0*/  BSYNC B1 ;  /* 0x0000000000017941 */ /* 0x000fea0003800000 */
.L_x_44:
        /* <DEDUP_REMOVED lines=10> */
.L_x_47:
[----:B------:R-:W-:Y:S05]  /*2d50*/  BSYNC B1 ;  /* 0x0000000000017941 */ /* 0x000fea0003800000 */
.L_x_46:
        /* <DEDUP_REMOVED lines=10> */
.L_x_49:
[----:B------:R-:W-:Y:S05]  /*2e00*/  BSYNC B1 ;  /* 0x0000000000017941 */ /* 0x000fea0003800000 */
.L_x_48:
[----:B0----5:R-:W-:Y:S01]  /*2e10*/  IMAD.U32 R5, R24, 0x10000, RZ ;  /* 0x0001000018057824 */ /* 0x021fe200078e00ff */
        /* <DEDUP_REMOVED lines=8> */
.L_x_51:
[----:B------:R-:W-:Y:S05]  /*2ea0*/  BSYNC B1 ;  /* 0x0000000000017941 */ /* 0x000fea0003800000 */
.L_x_50:
        /* <DEDUP_REMOVED lines=9> */
.L_x_53:
[----:B------:R-:W-:Y:S05]  /*2f40*/  BSYNC B1 ;  /* 0x0000000000017941 */ /* 0x000fea0003800000 */
.L_x_52:
        /* <DEDUP_REMOVED lines=10> */
.L_x_55:
[----:B------:R-:W-:Y:S05]  /*2ff0*/  BSYNC B1 ;  /* 0x0000000000017941 */ /* 0x000fea0003800000 */
.L_x_54:
        /* <DEDUP_REMOVED lines=10> */
.L_x_57:
[----:B------:R-:W-:Y:S05]  /*30a0*/  BSYNC B1 ;  /* 0x0000000000017941 */ /* 0x000fea0003800000 */
.L_x_56:
        /* <DEDUP_REMOVED lines=9> */
.L_x_59:
[----:B------:R-:W-:Y:S05]  /*3140*/  BSYNC B1 ;  /* 0x0000000000017941 */ /* 0x000fea0003800000 */
.L_x_58:
        /* <DEDUP_REMOVED lines=9> */
.L_x_61:
[----:B------:R-:W-:Y:S05]  /*31e0*/  BSYNC B1 ;  /* 0x0000000000017941 */ /* 0x000fea0003800000 */
.L_x_60:
        /* <DEDUP_REMOVED lines=10> */
.L_x_63:
[----:B------:R-:W-:Y:S05]  /*3290*/  BSYNC B1 ;  /* 0x0000000000017941 */ /* 0x000fea0003800000 */
.L_x_62:
        /* <DEDUP_REMOVED lines=10> */
.L_x_65:
[----:B------:R-:W-:Y:S05]  /*3340*/  BSYNC B1 ;  /* 0x0000000000017941 */ /* 0x000fea0003800000 */
.L_x_64:
        /* <DEDUP_REMOVED lines=9> */
.L_x_67:
[----:B------:R-:W-:Y:S05]  /*33e0*/  BSYNC B1 ;  /* 0x0000000000017941 */ /* 0x000fea0003800000 */
.L_x_66:
        /* <DEDUP_REMOVED lines=9> */
.L_x_69:
[----:B------:R-:W-:Y:S05]  /*3480*/  BSYNC B1 ;  /* 0x0000000000017941 */ /* 0x000fea0003800000 */
.L_x_68:
        /* <DEDUP_REMOVED lines=10> */
.L_x_71:
[----:B------:R-:W-:Y:S05]  /*3530*/  BSYNC B1 ;  /* 0x0000000000017941 */ /* 0x000fea0003800000 */
.L_x_70:
        /* <DEDUP_REMOVED lines=10> */
.L_x_73:
[----:B------:R-:W-:Y:S05]  /*35e0*/  BSYNC B1 ;  /* 0x0000000000017941 */ /* 0x000fea0003800000 */
.L_x_72:
        /* <DEDUP_REMOVED lines=9> */
.L_x_75:
[----:B------:R-:W-:Y:S05]  /*3680*/  BSYNC B1 ;  /* 0x0000000000017941 */ /* 0x000fea0003800000 */
.L_x_74:
        /* <DEDUP_REMOVED lines=9> */
.L_x_77:
[----:B------:R-:W-:Y:S05]  /*3720*/  BSYNC B1 ;  /* 0x0000000000017941 */ /* 0x000fea0003800000 */
.L_x_76:
        /* <DEDUP_REMOVED lines=10> */
.L_x_79:
[----:B------:R-:W-:Y:S05]  /*37d0*/  BSYNC B1 ;  /* 0x0000000000017941 */ /* 0x000fea0003800000 */
.L_x_78:
        /* <DEDUP_REMOVED lines=10> */
.L_x_81:
[----:B------:R-:W-:Y:S05]  /*3880*/  BSYNC B1 ;  /* 0x0000000000017941 */ /* 0x000fea0003800000 */
.L_x_80:
        /* <DEDUP_REMOVED lines=9> */
.L_x_83:
[----:B------:R-:W-:Y:S05]  /*3920*/  BSYNC B1 ;  /* 0x0000000000017941 */ /* 0x000fea0003800000 */
.L_x_82:
        /* <DEDUP_REMOVED lines=9> */
.L_x_85:
[----:B------:R-:W-:Y:S05]  /*39c0*/  BSYNC B1 ;  /* 0x0000000000017941 */ /* 0x000fea0003800000 */
.L_x_84:
        /* <DEDUP_REMOVED lines=10> */
.L_x_87:
[----:B------:R-:W-:Y:S05]  /*3a70*/  BSYNC B1 ;  /* 0x0000000000017941 */ /* 0x000fea0003800000 */
.L_x_86:
        /* <DEDUP_REMOVED lines=10> */
.L_x_89:
[----:B------:R-:W-:Y:S05]  /*3b20*/  BSYNC B1 ;  /* 0x0000000000017941 */ /* 0x000fea0003800000 */
.L_x_88:
        /* <DEDUP_REMOVED lines=9> */
.L_x_91:
[----:B------:R-:W-:Y:S05]  /*3bc0*/  BSYNC B1 ;  /* 0x0000000000017941 */ /* 0x000fea0003800000 */
.L_x_90:
        /* <DEDUP_REMOVED lines=9> */
.L_x_93:
[----:B------:R-:W-:Y:S05]  /*3c60*/  BSYNC B1 ;  /* 0x0000000000017941 */ /* 0x000fea0003800000 */
.L_x_92:
        /* <DEDUP_REMOVED lines=10> */
.L_x_95:
[----:B------:R-:W-:Y:S05]  /*3d10*/  BSYNC B1 ;  /* 0x0000000000017941 */ /* 0x000fea0003800000 */
.L_x_94:
        /* <DEDUP_REMOVED lines=10> */
.L_x_97:
[----:B------:R-:W-:Y:S05]  /*3dc0*/  BSYNC B1 ;  /* 0x0000000000017941 */ /* 0x000fea0003800000 */
.L_x_96:
        /* <DEDUP_REMOVED lines=9> */
.L_x_99:
[----:B------:R-:W-:Y:S05]  /*3e60*/  BSYNC B1 ;  /* 0x0000000000017941 */ /* 0x000fea0003800000 */
.L_x_98:
        /* <DEDUP_REMOVED lines=9> */
.L_x_101:
[----:B------:R-:W-:Y:S05]  /*3f00*/  BSYNC B1 ;  /* 0x0000000000017941 */ /* 0x000fea0003800000 */
.L_x_100:
        /* <DEDUP_REMOVED lines=10> */
.L_x_103:
[----:B------:R-:W-:Y:S05]  /*3fb0*/  BSYNC B1 ;  /* 0x0000000000017941 */ /* 0x000fea0003800000 */
.L_x_102:
        /* <DEDUP_REMOVED lines=10> */
.L_x_105:
[----:B------:R-:W-:Y:S05]  /*4060*/  BSYNC B1 ;  /* 0x0000000000017941 */ /* 0x000fea0003800000 */
.L_x_104:
        /* <DEDUP_REMOVED lines=9> */
.L_x_107:
[----:B------:R-:W-:Y:S05]  /*4100*/  BSYNC B1 ;  /* 0x0000000000017941 */ /* 0x000fea0003800000 */
.L_x_106:
        /* <DEDUP_REMOVED lines=9> */
.L_x_109:
[----:B------:R-:W-:Y:S05]  /*41a0*/  BSYNC B1 ;  /* 0x0000000000017941 */ /* 0x000fea0003800000 */
.L_x_108:
        /* <DEDUP_REMOVED lines=10> */
.L_x_111:
[----:B------:R-:W-:Y:S05]  /*4250*/  BSYNC B1 ;  /* 0x0000000000017941 */ /* 0x000fea0003800000 */
.L_x_110:
        /* <DEDUP_REMOVED lines=10> */
.L_x_113:
[----:B------:R-:W-:Y:S05]  /*4300*/  BSYNC B1 ;  /* 0x0000000000017941 */ /* 0x000fea0003800000 */
.L_x_112:
        /* <DEDUP_REMOVED lines=9> */
.L_x_115:
[----:B------:R-:W-:Y:S05]  /*43a0*/  BSYNC B1 ;  /* 0x0000000000017941 */ /* 0x000fea0003800000 */
.L_x_114:
        /* <DEDUP_REMOVED lines=9> */
.L_x_117:
[----:B------:R-:W-:Y:S05]  /*4440*/  BSYNC B1 ;  /* 0x0000000000017941 */ /* 0x000fea0003800000 */
.L_x_116:
        /* <DEDUP_REMOVED lines=10> */
.L_x_119:
[----:B------:R-:W-:Y:S05]  /*44f0*/  BSYNC B1 ;  /* 0x0000000000017941 */ /* 0x000fea0003800000 */
.L_x_118:
        /* <DEDUP_REMOVED lines=10> */
.L_x_121:
[----:B------:R-:W-:Y:S05]  /*45a0*/  BSYNC B1 ;  /* 0x0000000000017941 */ /* 0x000fea0003800000 */
.L_x_120:
        /* <DEDUP_REMOVED lines=9> */
.L_x_123:
[----:B------:R-:W-:Y:S05]  /*4640*/  BSYNC B1 ;  /* 0x0000000000017941 */ /* 0x000fea0003800000 */
.L_x_122:
        /* <DEDUP_REMOVED lines=9> */
.L_x_125:
[----:B------:R-:W-:Y:S05]  /*46e0*/  BSYNC B1 ;  /* 0x0000000000017941 */ /* 0x000fea0003800000 */
.L_x_124:
        /* <DEDUP_REMOVED lines=10> */
.L_x_127:
[----:B------:R-:W-:Y:S05]  /*4790*/  BSYNC B1 ;  /* 0x0000000000017941 */ /* 0x000fea0003800000 */
.L_x_126:
        /* <DEDUP_REMOVED lines=10> */
.L_x_129:
[----:B------:R-:W-:Y:S05]  /*4840*/  BSYNC B1 ;  /* 0x0000000000017941 */ /* 0x000fea0003800000 */
.L_x_128:
        /* <DEDUP_REMOVED lines=9> */
.L_x_131:
[----:B------:R-:W-:Y:S05]  /*48e0*/  BSYNC B1 ;  /* 0x0000000000017941 */ /* 0x000fea0003800000 */
.L_x_130:
        /* <DEDUP_REMOVED lines=9> */
.L_x_133:
[----:B------:R-:W-:Y:S05]  /*4980*/  BSYNC B1 ;  /* 0x0000000000017941 */ /* 0x000fea0003800000 */
.L_x_132:
        /* <DEDUP_REMOVED lines=10> */
.L_x_135:
[----:B------:R-:W-:Y:S05]  /*4a30*/  BSYNC B1 ;  /* 0x0000000000017941 */ /* 0x000fea0003800000 */
.L_x_134:
        /* <DEDUP_REMOVED lines=10> */
.L_x_137:
[----:B------:R-:W-:Y:S05]  /*4ae0*/  BSYNC B1 ;  /* 0x0000000000017941 */ /* 0x000fea0003800000 */
.L_x_136:
        /* <DEDUP_REMOVED lines=9> */
.L_x_139:
[----:B------:R-:W-:Y:S05]  /*4b80*/  BSYNC B1 ;  /* 0x0000000000017941 */ /* 0x000fea0003800000 */
.L_x_138:
        /* <DEDUP_REMOVED lines=9> */
.L_x_141:
[----:B------:R-:W-:Y:S05]  /*4c20*/  BSYNC B1 ;  /* 0x0000000000017941 */ /* 0x000fea0003800000 */
.L_x_140:
        /* <DEDUP_REMOVED lines=10> */
.L_x_143:
[----:B------:R-:W-:Y:S05]  /*4cd0*/  BSYNC B1 ;  /* 0x0000000000017941 */ /* 0x000fea0003800000 */
.L_x_142:
        /* <DEDUP_REMOVED lines=10> */
.L_x_145:
[----:B------:R-:W-:Y:S05]  /*4d80*/  BSYNC B1 ;  /* 0x0000000000017941 */ /* 0x000fea0003800000 */
.L_x_144:
        /* <DEDUP_REMOVED lines=9> */
.L_x_147:
[----:B------:R-:W-:Y:S05]  /*4e20*/  BSYNC B1 ;  /* 0x0000000000017941 */ /* 0x000fea0003800000 */
.L_x_146:
        /* <DEDUP_REMOVED lines=9> */
.L_x_149:
[----:B------:R-:W-:Y:S05]  /*4ec0*/  BSYNC B1 ;  /* 0x0000000000017941 */ /* 0x000fea0003800000 */
.L_x_148:
        /* <DEDUP_REMOVED lines=10> */
.L_x_151:
[----:B------:R-:W-:Y:S05]  /*4f70*/  BSYNC B1 ;  /* 0x0000000000017941 */ /* 0x000fea0003800000 */
.L_x_150:
[----:B-----5:R-:W-:Y:S01]  /*4f80*/  IMAD.U32 R5, R24, 0x10000, RZ ;  /* 0x0001000018057824 */ /* 0x020fe200078e00ff */
[----:B------:R-:W-:Y:S01]  /*4f90*/  ISETP.GT.AND P0, PT, R4, 0x79, PT ;  /* 0x000000790400780c */ /* 0x000fe20003f04270 */
[----:B------:R-:W-:Y:S01]  /*4fa0*/  @P2 IMAD.MOV.U32 R4, RZ, RZ, R10 ;  /* 0x000000ffff042224 */ /* 0x000fe200078e000a */
[----:B------:R-:W-:Y:S01]  /*4fb0*/  BSSY B1, `(.L_x_152) ;  /* 0x000000a000017945 */ /* 0x000fe20003800000 */
[----:B------:R-:W-:Y:S01]  /*4fc0*/  FMUL R5, R5, R90 ;  /* 0x0000005a05057220 */ /* 0x000fe20000400000 */
[----:B------:R-:W-:-:S03]  /*4fd0*/  ISETP.GT.AND P3, PT, R3, RZ, P0 ;  /* 0x000000ff0300720c */ /* 0x000fc60000764270 */
[----:B------:R-:W-:-:S05]  /*4fe0*/  FFMA R5, R84, R23, R5 ;  /* 0x0000001754057223 */ /* 0x000fca0000000005 */
[----:B------:R-:W-:-:S04]  /*4ff0*/  F2FP.BF16.F32.PACK_AB R5, RZ, R5 ;  /* 0x00000005ff05723e */ /* 0x000fc800000010ff */
[----:B0-----:R-:W-:Y:S01]  /*5000*/  PRMT R14, R5, 0x7610, R14 ;  /* 0x00007610050e7816 */ /* 0x001fe2000000000e */
[----:B------:R-:W-:-:S05]  /*5010*/  @P2 IMAD.MOV.U32 R5, RZ, RZ, R11 ;  /* 0x000000ffff052224 */ /* 0x000fca00078e000b */
[----:B------:R0:W-:Y:S01]  /*5020*/  @P2 STG.E.U16 desc[UR36][R4.64+0xf0], R14 ;  /* 0x0000f00e04002986 */ /* 0x0001e2000c101524 */
[----:B------:R-:W-:Y:S05]  /*5030*/  @!P3 BRA `(.L_x_153) ;  /* 0x000000000004b947 */ /* 0x000fea0003800000 */
[----:B------:R0:W5:Y:S02]  /*5040*/  LDG.E.LTC128B.U16 R24, desc[UR36][R6.64+0xf2] ;  /* 0x0000f22406187981 */ /* 0x000164000c1e1520 */
.L_x_153:
[----:B------:R-:W-:Y:S05]  /*5050*/  BSYNC B1 ;  /* 0x0000000000017941 */ /* 0x000fea0003800000 */
.L_x_152:
        /* <DEDUP_REMOVED lines=9> */
.L_x_155:
[----:B------:R-:W-:Y:S05]  /*50f0*/  BSYNC B1 ;  /* 0x0000000000017941 */ /* 0x000fea0003800000 */
.L_x_154:
[----:B-----5:R-:W-:Y:S01]  /*5100*/  IMAD.U32 R5, R24, 0x10000, RZ ;  /* 0x0001000018057824 */ /* 0x020fe200078e00ff */
[----:B------:R-:W-:Y:S01]  /*5110*/  ISETP.GT.AND P0, PT, R3, 0x8, P0 ;  /* 0x000000080300780c */ /* 0x000fe20000704270 */
[----:B0-----:R-:W-:Y:S01]  /*5120*/  @P1 IMAD.MOV.U32 R4, RZ, RZ, R12 ;  /* 0x000000ffff041224 */ /* 0x001fe200078e000c */
[----:B------:R-:W-:Y:S01]  /*5130*/  BSSY B1, `(.L_x_156) ;  /* 0x0000009000017945 */ /* 0x000fe20003800000 */
[----:B------:R-:W-:-:S04]  /*5140*/  FMUL R5, R5, R90 ;  /* 0x0000005a05057220 */ /* 0x000fc80000400000 */
[----:B------:R-:W-:-:S05]  /*5150*/  FFMA R5, R86, R23, R5 ;  /* 0x0000001756057223 */ /* 0x000fca0000000005 */
[----:B------:R-:W-:-:S04]  /*5160*/  F2FP.BF16.F32.PACK_AB R5, RZ, R5 ;  /* 0x00000005ff05723e */ /* 0x000fc800000010ff */
[----:B-1-3--:R-:W-:Y:S01]  /*5170*/  PRMT R6, R5, 0x7610, R6 ;  /* 0x0000761005067816 */ /* 0x00afe20000000006 */
[----:B------:R-:W-:-:S05]  /*5180*/  @P1 IMAD.MOV.U32 R5, RZ, RZ, R13 ;  /* 0x000000ffff051224 */ /* 0x000fca00078e000d */
[----:B------:R0:W-:Y:S01]  /*5190*/  @P1 STG.E.U16 desc[UR36][R4.64+0xf0], R6 ;  /* 0x0000f00604001986 */ /* 0x0001e2000c101524 */
[----:B------:R-:W-:Y:S05]  /*51a0*/  @!P0 BRA `(.L_x_157) ;  /* 0x0000000000048947 */ /* 0x000fea0003800000 */
[----:B------:R1:W5:Y:S02]  /*51b0*/  LDG.E.LTC128B.U16 R24, desc[UR36][R8.64+0xf2] ;  /* 0x0000f22408187981 */ /* 0x000364000c1e1520 */
.L_x_157:
[----:B------:R-:W-:Y:S05]  /*51c0*/  BSYNC B1 ;  /* 0x0000000000017941 */ /* 0x000fea0003800000 */
.L_x_156:
[----:B------:R-:W-:Y:S05]  /*51d0*/  @!P0 BRA `(.L_x_158) ;  /* 0x0000001000e88947 */ /* 0x000fea0003800000 */
[----:B-----5:R-:W-:-:S04]  /*51e0*/  IMAD.U32 R3, R24, 0x10000, RZ ;  /* 0x0001000018037824 */ /* 0x020fc800078e00ff */
[----:B0-----:R-:W-:-:S04]  /*51f0*/  FMUL R4, R3, R90 ;  /* 0x0000005a03047220 */ /* 0x001fc80000400000 */
[----:B------:R-:W-:-:S05]  /*5200*/  FFMA R4, R87, R23, R4 ;  /* 0x0000001757047223 */ /* 0x000fca0000000004 */
[----:B------:R-:W-:-:S05]  /*5210*/  F2FP.BF16.F32.PACK_AB R4, RZ, R4 ;  /* 0x00000004ff04723e */ /* 0x000fca00000010ff */
[----:B------:R3:W-:Y:S01]  /*5220*/  STG.E.U16 desc[UR36][R12.64+0xf2], R4 ;  /* 0x0000f2040c007986 */ /* 0x0007e2000c101524 */
[----:B------:R-:W-:Y:S05]  /*5230*/  BRA `(.L_x_158) ;  /* 0x0000001000d07947 */ /* 0x000fea0003800000 */
.L_x_33:
[----:B------:R-:W-:Y:S01]  /*5240*/  ISETP.GT.AND P3, PT, R4, 0x1, PT ;  /* 0x000000010400780c */ /* 0x000fe20003f64270 */
[----:B------:R-:W-:Y:S01]  /*5250*/  ULDC.64 UR4, c[0x0][0x5c0] ;  /* 0x0001700000047ab9 */ /* 0x000fe20000000a00 */
[-C--:B------:R-:W-:Y:S01]  /*5260*/  FMUL R24, R24, R23.reuse ;  /* 0x0000001718187220 */ /* 0x080fe20000400000 */
[----:B------:R-:W-:Y:S01]  /*5270*/  LEA R6, P4, R106, UR4, 0x1 ;  /* 0x000000046a067c11 */ /* 0x000fe2000f8808ff */
[-C--:B------:R-:W-:Y:S01]  /*5280*/  FMUL R25, R25, R23.reuse ;  /* 0x0000001719197220 */ /* 0x080fe20000400000 */
[----:B------:R-:W-:Y:S01]  /*5290*/  ISETP.GT.AND P0, PT, R3, RZ, P3 ;  /* 0x000000ff0300720c */ /* 0x000fe20001f04270 */
[-C--:B------:R-:W-:Y:S01]  /*52a0*/  FMUL R26, R26, R23.reuse ;  /* 0x000000171a1a7220 */ /* 0x080fe20000400000 */
[----:B------:R-:W-:Y:S01]  /*52b0*/  F2FP.BF16.F32.PACK_AB R24, RZ, R24 ;  /* 0x00000018ff18723e */ /* 0x000fe200000010ff */
[-C--:B------:R-:W-:Y:S01]  /*52c0*/  FMUL R27, R27, R23.reuse ;  /* 0x000000171b1b7220 */ /* 0x080fe20000400000 */
[----:B------:R-:W-:Y:S01]  /*52d0*/  LEA.HI.X R7, R106, UR5, R103, 0x1, P4 ;  /* 0x000000056a077c11 */ /* 0x000fe2000a0f0c67 */
[----:B------:R-:W-:Y:S01]  /*52e0*/  FMUL R28, R28, R23 ;  /* 0x000000171c1c7220 */ /* 0x000fe20000400000 */
[----:B------:R-:W-:Y:S01]  /*52f0*/  F2FP.BF16.F32.PACK_AB R25, RZ, R25 ;  /* 0x00000019ff19723e */ /* 0x000fe200000010ff */
[-C--:B------:R-:W-:Y:S01]  /*5300*/  FMUL R29, R29, R23.reuse ;  /* 0x000000171d1d7220 */ /* 0x080fe20000400000 */
[----:B------:R-:W-:Y:S01]  /*5310*/  ISETP.GT.AND P2, PT, R3, 0x8, P2 ;  /* 0x000000080300780c */ /* 0x000fe20001744270 */
[----:B------:R-:W-:Y:S01]  /*5320*/  @P1 STG.E.U16 desc[UR36][R6.64], R24 ;  /* 0x0000001806001986 */ /* 0x000fe2000c101524 */
[----:B------:R-:W-:Y:S01]  /*5330*/  ISETP.GT.AND P1, PT, R4, 0x8, PT ;  /* 0x000000080400780c */ /* 0x000fe20003f24270 */
[-C--:B------:R-:W-:Y:S01]  /*5340*/  FMUL R30, R30, R23.reuse ;  /* 0x000000171e1e7220 */ /* 0x080fe20000400000 */
[C---:B------:R-:W-:Y:S01]  /*5350*/  SHF.L.U64.HI R5, R91.reuse, 0x1, R92 ;  /* 0x000000015b057819 */ /* 0x040fe2000001025c */
[----:B------:R-:W-:Y:S01]  /*5360*/  @P0 STG.E.U16 desc[UR36][R6.64+0x2], R25 ;  /* 0x0000021906000986 */ /* 0x000fe2000c101524 */
[----:B------:R-:W-:Y:S01]  /*5370*/  LEA R8, P5, R91, R6, 0x1 ;  /* 0x000000065b087211 */ /* 0x000fe200078a08ff */
[-C--:B------:R-:W-:Y:S01]  /*5380*/  FMUL R31, R31, R23.reuse ;  /* 0x000000171f1f7220 */ /* 0x080fe20000400000 */
[----:B------:R-:W-:Y:S01]  /*5390*/  ISETP.GT.AND P3, PT, R3, 0x8, P3 ;  /* 0x000000080300780c */ /* 0x000fe20001f64270 */
[-C--:B------:R-:W-:Y:S01]  /*53a0*/  FMUL R32, R32, R23.reuse ;  /* 0x0000001720207220 */ /* 0x080fe20000400000 */
[----:B------:R-:W-:Y:S01]  /*53b0*/  ISETP.GT.AND P0, PT, R4, 0x9, PT ;  /* 0x000000090400780c */ /* 0x000fe20003f04270 */
[----:B------:R-:W-:Y:S01]  /*53c0*/  IMAD.X R9, R5, 0x1, R7, P5 ;  /* 0x0000000105097824 */ /* 0x000fe200028e0607 */
[----:B------:R-:W-:Y:S01]  /*53d0*/  ISETP.GT.AND P4, PT, R3, RZ, P1 ;  /* 0x000000ff0300720c */ /* 0x000fe20000f84270 */
[-C--:B------:R-:W-:Y:S01]  /*53e0*/  FMUL R33, R33, R23.reuse ;  /* 0x0000001721217220 */ /* 0x080fe20000400000 */
[----:B------:R-:W-:Y:S01]  /*53f0*/  F2FP.BF16.F32.PACK_AB R26, RZ, R26 ;  /* 0x0000001aff1a723e */ /* 0x000fe200000010ff */
[-C--:B------:R-:W-:Y:S01]  /*5400*/  FMUL R34, R34, R23.reuse ;  /* 0x0000001722227220 */ /* 0x080fe20000400000 */
[----:B------:R-:W-:Y:S01]  /*5410*/  ISETP.GT.AND P5, PT, R3, RZ, P0 ;  /* 0x000000ff0300720c */ /* 0x000fe200007a4270 */
[----:B------:R-:W-:Y:S01]  /*5420*/  FMUL R35, R35, R23 ;  /* 0x0000001723237220 */ /* 0x000fe20000400000 */
[----:B------:R-:W-:Y:S01]  /*5430*/  F2FP.BF16.F32.PACK_AB R27, RZ, R27 ;  /* 0x0000001bff1b723e */ /* 0x000fe200000010ff */
[----:B------:R-:W-:Y:S01]  /*5440*/  @P2 STG.E.U16 desc[UR36][R8.64], R26 ;  /* 0x0000001a08002986 */ /* 0x000fe2000c101524 */
[----:B------:R-:W-:Y:S01]  /*5450*/  F2FP.BF16.F32.PACK_AB R28, RZ, R28 ;  /* 0x0000001cff1c723e */ /* 0x000fe200000010ff */
[-C--:B------:R-:W-:Y:S01]  /*5460*/  FMUL R36, R36, R23.reuse ;  /* 0x0000001724247220 */ /* 0x080fe20000400000 */
[----:B------:R-:W-:Y:S01]  /*5470*/  ISETP.GT.AND P2, PT, R3, 0x8, P1 ;  /* 0x000000080300780c */ /* 0x000fe20000f44270 */
[----:B------:R-:W-:Y:S01]  /*5480*/  @P3 STG.E.U16 desc[UR36][R8.64+0x2], R27 ;  /* 0x0000021b08003986 */ /* 0x000fe2000c101524 */
[----:B------:R-:W-:Y:S01]  /*5490*/  ISETP.GT.AND P1, PT, R4, 0x10, PT ;  /* 0x000000100400780c */ /* 0x000fe20003f24270 */
[----:B------:R-:W-:Y:S01]  /*54a0*/  FMUL R37, R37, R23 ;  /* 0x0000001725257220 */ /* 0x000fe20000400000 */
[----:B------:R-:W-:Y:S01]  /*54b0*/  F2FP.BF16.F32.PACK_AB R29, RZ, R29 ;  /* 0x0000001dff1d723e */ /* 0x000fe200000010ff */
[----:B------:R-:W-:Y:S01]  /*54c0*/  @P4 STG.E.U16 desc[UR36][R6.64+0x10], R28 ;  /* 0x0000101c06004986 */ /* 0x000fe2000c101524 */
[C---:B------:R-:W-:Y:S01]  /*54d0*/  ISETP.GT.AND P3, PT, R3.reuse, 0x8, P0 ;  /* 0x000000080300780c */ /* 0x040fe20000764270 */
[-C--:B------:R-:W-:Y:S01]  /*54e0*/  FMUL R38, R38, R23.reuse ;  /* 0x0000001726267220 */ /* 0x080fe20000400000 */
[----:B------:R-:W-:Y:S01]  /*54f0*/  ISETP.GT.AND P0, PT, R4, 0x11, PT ;  /* 0x000000110400780c */ /* 0x000fe20003f04270 */
[----:B------:R-:W-:Y:S01]  /*5500*/  @P5 STG.E.U16 desc[UR36][R6.64+0x12], R29 ;  /* 0x0000121d06005986 */ /* 0x000fe2000c101524 */
        /* <DEDUP_REMOVED lines=161> */
[----:B------:R-:W-:Y:S01]  /*5f20*/  FMUL R87, R87, R23 ;  /* 0x0000001757577220 */ /* 0x000fe20000400000 */
[----:B------:R-:W-:-:S02]  /*5f30*/  F2FP.BF16.F32.PACK_AB R62, RZ, R62 ;  /* 0x0000003eff3e723e */ /* 0x000fc400000010ff */
[C---:B------:R-:W-:Y:S02]  /*5f40*/  ISETP.GT.AND P5, PT, R3.reuse, RZ, P0 ;  /* 0x000000ff0300720c */ /* 0x040fe400007a4270 */
[----:B------:R-:W-:Y:S01]  /*5f50*/  F2FP.BF16.F32.PACK_AB R63, RZ, R63 ;  /* 0x0000003fff3f723e */ /* 0x000fe200000010ff */
[----:B------:R-:W-:Y:S01]  /*5f60*/  @P2 STG.E.U16 desc[UR36][R8.64+0x90], R62 ;  /* 0x0000903e08002986 */ /* 0x000fe2000c101524 */
[----:B------:R-:W-:Y:S02]  /*5f70*/  F2FP.BF16.F32.PACK_AB R64, RZ, R64 ;  /* 0x00000040ff40723e */ /* 0x000fe400000010ff */
[C---:B------:R-:W-:Y:S01]  /*5f80*/  ISETP.GT.AND P2, PT, R3.reuse, 0x8, P1 ;  /* 0x000000080300780c */ /* 0x040fe20000f44270 */
[----:B------:R-:W-:Y:S01]  /*5f90*/  @P3 STG.E.U16 desc[UR36][R8.64+0x92], R63 ;  /* 0x0000923f08003986 */ /* 0x000fe2000c101524 */
[----:B------:R-:W-:Y:S02]  /*5fa0*/  ISETP.GT.AND P1, PT, R4, 0x58, PT ;  /* 0x000000580400780c */ /* 0x000fe40003f24270 */
[----:B------:R-:W-:Y:S01]  /*5fb0*/  F2FP.BF16.F32.PACK_AB R65, RZ, R65 ;  /* 0x00000041ff41723e */ /* 0x000fe200000010ff */
[----:B------:R-:W-:Y:S01]  /*5fc0*/  @P4 STG.E.U16 desc[UR36][R6.64+0xa0], R64 ;  /* 0x0000a04006004986 */ /* 0x000fe2000c101524 */
[----:B------:R-:W-:-:S02]  /*5fd0*/  ISETP.GT.AND P3, PT, R3, 0x8, P0 ;  /* 0x000000080300780c */ /* 0x000fc40000764270 */
[----:B------:R-:W-:Y:S01]  /*5fe0*/  ISETP.GT.AND P0, PT, R4, 0x59, PT ;  /* 0x000000590400780c */ /* 0x000fe20003f04270 */
[----:B------:R-:W-:Y:S01]  /*5ff0*/  @P5 STG.E.U16 desc[UR36][R6.64+0xa2], R65 ;  /* 0x0000a24106005986 */ /* 0x000fe2000c101524 */
[C---:B------:R-:W-:Y:S02]  /*6000*/  ISETP.GT.AND P4, PT, R3.reuse, RZ, P1 ;  /* 0x000000ff0300720c */ /* 0x040fe40000f84270 */
[----:B------:R-:W-:Y:S02]  /*6010*/  F2FP.BF16.F32.PACK_AB R66, RZ, R66 ;  /* 0x00000042ff42723e */ /* 0x000fe400000010ff */
[----:B------:R-:W-:Y:S02]  /*6020*/  ISETP.GT.AND P5, PT, R3, RZ, P0 ;  /* 0x000000ff0300720c */ /* 0x000fe400007a4270 */
[----:B------:R-:W-:Y:S01]  /*6030*/  F2FP.BF16.F32.PACK_AB R67, RZ, R67 ;  /* 0x00000043ff43723e */ /* 0x000fe200000010ff */
[----:B------:R-:W-:Y:S01]  /*6040*/  @P2 STG.E.U16 desc[UR36][R8.64+0xa0], R66 ;  /* 0x0000a04208002986 */ /* 0x000fe2000c101524 */
[----:B------:R-:W-:-:S02]  /*6050*/  F2FP.BF16.F32.PACK_AB R68, RZ, R68 ;  /* 0x00000044ff44723e */ /* 0x000fc400000010ff */
[C---:B------:R-:W-:Y:S01]  /*6060*/  ISETP.GT.AND P2, PT, R3.reuse, 0x8, P1 ;  /* 0x000000080300780c */ /* 0x040fe20000f44270 */
[----:B------:R-:W-:Y:S01]  /*6070*/  @P3 STG.E.U16 desc[UR36][R8.64+0xa2], R67 ;  /* 0x0000a24308003986 */ /* 0x000fe2000c101524 */
[C---:B------:R-:W-:Y:S02]  /*6080*/  ISETP.GT.AND P1, PT, R4.reuse, 0x60, PT ;  /* 0x000000600400780c */ /* 0x040fe40003f24270 */
[----:B------:R-:W-:Y:S01]  /*6090*/  F2FP.BF16.F32.PACK_AB R69, RZ, R69 ;  /* 0x00000045ff45723e */ /* 0x000fe200000010ff */
[----:B------:R-:W-:Y:S01]  /*60a0*/  @P4 STG.E.U16 desc[UR36][R6.64+0xb0], R68 ;  /* 0x0000b04406004986 */ /* 0x000fe2000c101524 */
[C---:B------:R-:W-:Y:S02]  /*60b0*/  ISETP.GT.AND P3, PT, R3.reuse, 0x8, P0 ;  /* 0x000000080300780c */ /* 0x040fe40000764270 */
[----:B------:R-:W-:Y:S01]  /*60c0*/  ISETP.GT.AND P0, PT, R4, 0x61, PT ;  /* 0x000000610400780c */ /* 0x000fe20003f04270 */
[----:B------:R-:W-:Y:S01]  /*60d0*/  @P5 STG.E.U16 desc[UR36][R6.64+0xb2], R69 ;  /* 0x0000b24506005986 */ /* 0x000fe2000c101524 */
[----:B------:R-:W-:-:S02]  /*60e0*/  ISETP.GT.AND P4, PT, R3, RZ, P1 ;  /* 0x000000ff0300720c */ /* 0x000fc40000f84270 */
[C---:B------:R-:W-:Y:S02]  /*60f0*/  ISETP.GT.AND P5, PT, R3.reuse, RZ, P0 ;  /* 0x000000ff0300720c */ /* 0x040fe400007a4270 */
[----:B------:R-:W-:Y:S02]  /*6100*/  F2FP.BF16.F32.PACK_AB R70, RZ, R70 ;  /* 0x00000046ff46723e */ /* 0x000fe400000010ff */
[----:B------:R-:W-:Y:S02]  /*6110*/  F2FP.BF16.F32.PACK_AB R71, RZ, R71 ;  /* 0x00000047ff47723e */ /* 0x000fe400000010ff */
[----:B------:R-:W-:Y:S01]  /*6120*/  F2FP.BF16.F32.PACK_AB R72, RZ, R72 ;  /* 0x00000048ff48723e */ /* 0x000fe200000010ff */
[----:B------:R-:W-:Y:S01]  /*6130*/  @P2 STG.E.U16 desc[UR36][R8.64+0xb0], R70 ;  /* 0x0000b04608002986 */ /* 0x000fe2000c101524 */
[----:B------:R-:W-:Y:S02]  /*6140*/  F2FP.BF16.F32.PACK_AB R73, RZ, R73 ;  /* 0x00000049ff49723e */ /* 0x000fe400000010ff */
[C---:B------:R-:W-:Y:S01]  /*6150*/  ISETP.GT.AND P1, PT, R3.reuse, 0x8, P1 ;  /* 0x000000080300780c */ /* 0x040fe20000f24270 */
[----:B------:R-:W-:Y:S01]  /*6160*/  @P3 STG.E.U16 desc[UR36][R8.64+0xb2], R71 ;  /* 0x0000b24708003986 */ /* 0x000fe2000c101524 */
[----:B------:R-:W-:-:S02]  /*6170*/  ISETP.GT.AND P2, PT, R3, 0x8, P0 ;  /* 0x000000080300780c */ /* 0x000fc40000744270 */
[C---:B------:R-:W-:Y:S01]  /*6180*/  ISETP.GT.AND P0, PT, R4.reuse, 0x69, PT ;  /* 0x000000690400780c */ /* 0x040fe20003f04270 */
[----:B------:R-:W-:Y:S01]  /*6190*/  @P4 STG.E.U16 desc[UR36][R6.64+0xc0], R72 ;  /* 0x0000c04806004986 */ /* 0x000fe2000c101524 */
[----:B------:R-:W-:Y:S02]  /*61a0*/  ISETP.GT.AND P4, PT, R4, 0x68, PT ;  /* 0x000000680400780c */ /* 0x000fe40003f84270 */
[----:B------:R-:W-:Y:S01]  /*61b0*/  F2FP.BF16.F32.PACK_AB R74, RZ, R74 ;  /* 0x0000004aff4a723e */ /* 0x000fe200000010ff */
[----:B------:R-:W-:Y:S01]  /*61c0*/  @P5 STG.E.U16 desc[UR36][R6.64+0xc2], R73 ;  /* 0x0000c24906005986 */ /* 0x000fe2000c101524 */
[C---:B------:R-:W-:Y:S02]  /*61d0*/  ISETP.GT.AND P5, PT, R3.reuse, RZ, P4 ;  /* 0x000000ff0300720c */ /* 0x040fe400027a4270 */
[----:B------:R-:W-:Y:S01]  /*61e0*/  ISETP.GT.AND P3, PT, R3, RZ, P0 ;  /* 0x000000ff0300720c */ /* 0x000fe20000764270 */
[----:B------:R-:W-:Y:S01]  /*61f0*/  @P1 STG.E.U16 desc[UR36][R8.64+0xc0], R74 ;  /* 0x0000c04a08001986 */ /* 0x000fe2000c101524 */
[----:B------:R-:W-:-:S02]  /*6200*/  F2FP.BF16.F32.PACK_AB R75, RZ, R75 ;  /* 0x0000004bff4b723e */ /* 0x000fc400000010ff */
[----:B------:R-:W-:Y:S02]  /*6210*/  F2FP.BF16.F32.PACK_AB R76, RZ, R76 ;  /* 0x0000004cff4c723e */ /* 0x000fe400000010ff */
[C---:B------:R-:W-:Y:S01]  /*6220*/  ISETP.GT.AND P4, PT, R3.reuse, 0x8, P4 ;  /* 0x000000080300780c */ /* 0x040fe20002784270 */
[----:B------:R-:W-:Y:S01]  /*6230*/  @P2 STG.E.U16 desc[UR36][R8.64+0xc2], R75 ;  /* 0x0000c24b08002986 */ /* 0x000fe2000c101524 */
[----:B------:R-:W-:Y:S02]  /*6240*/  F2FP.BF16.F32.PACK_AB R77, RZ, R77 ;  /* 0x0000004dff4d723e */ /* 0x000fe400000010ff */
[C---:B------:R-:W-:Y:S01]  /*6250*/  ISETP.GT.AND P2, PT, R4.reuse, 0x71, PT ;  /* 0x000000710400780c */ /* 0x040fe20003f44270 */
[----:B------:R-:W-:Y:S01]  /*6260*/  @P5 STG.E.U16 desc[UR36][R6.64+0xd0], R76 ;  /* 0x0000d04c06005986 */ /* 0x000fe2000c101524 */
[----:B------:R-:W-:Y:S02]  /*6270*/  ISETP.GT.AND P5, PT, R3, 0x8, P0 ;  /* 0x000000080300780c */ /* 0x000fe400007a4270 */
[C---:B------:R-:W-:Y:S01]  /*6280*/  ISETP.GT.AND P1, PT, R4.reuse, 0x78, PT ;  /* 0x000000780400780c */ /* 0x040fe20003f24270 */
[----:B------:R-:W-:Y:S01]  /*6290*/  @P3 STG.E.U16 desc[UR36][R6.64+0xd2], R77 ;  /* 0x0000d24d06003986 */ /* 0x000fe2000c101524 */
[----:B------:R-:W-:-:S02]  /*62a0*/  ISETP.GT.AND P3, PT, R4, 0x70, PT ;  /* 0x000000700400780c */ /* 0x000fc40003f64270 */
[----:B------:R-:W-:Y:S01]  /*62b0*/  ISETP.GT.AND P0, PT, R4, 0x79, PT ;  /* 0x000000790400780c */ /* 0x000fe20003f04270 */
[----:B------:R-:W-:Y:S01]  /*62c0*/  @P4 IMAD.MOV.U32 R4, RZ, RZ, R8 ;  /* 0x000000ffff044224 */ /* 0x000fe200078e0008 */
[----:B------:R-:W-:Y:S01]  /*62d0*/  F2FP.BF16.F32.PACK_AB R78, RZ, R78 ;  /* 0x0000004eff4e723e */ /* 0x000fe200000010ff */
[----:B------:R-:W-:Y:S01]  /*62e0*/  @P4 IMAD.MOV.U32 R5, RZ, RZ, R9 ;  /* 0x000000ffff054224 */ /* 0x000fe200078e0009 */
[----:B------:R-:W-:Y:S02]  /*62f0*/  F2FP.BF16.F32.PACK_AB R79, RZ, R79 ;  /* 0x0000004fff4f723e */ /* 0x000fe400000010ff */
[----:B------:R-:W-:Y:S02]  /*6300*/  F2FP.BF16.F32.PACK_AB R80, RZ, R80 ;  /* 0x00000050ff50723e */ /* 0x000fe400000010ff */
[----:B------:R0:W-:Y:S01]  /*6310*/  @P4 STG.E.U16 desc[UR36][R4.64+0xd0], R78 ;  /* 0x0000d04e04004986 */ /* 0x0001e2000c101524 */
[----:B------:R-:W-:Y:S02]  /*6320*/  ISETP.GT.AND P4, PT, R3, RZ, P2 ;  /* 0x000000ff0300720c */ /* 0x000fe40001784270 */
[----:B------:R-:W-:-:S02]  /*6330*/  F2FP.BF16.F32.PACK_AB R81, RZ, R81 ;  /* 0x00000051ff51723e */ /* 0x000fc400000010ff */
[----:B------:R-:W-:Y:S02]  /*6340*/  ISETP.GT.AND P2, PT, R3, 0x8, P2 ;  /* 0x000000080300780c */ /* 0x000fe40001744270 */
[----:B------:R-:W-:Y:S02]  /*6350*/  F2FP.BF16.F32.PACK_AB R82, RZ, R82 ;  /* 0x00000052ff52723e */ /* 0x000fe400000010ff */
[----:B------:R-:W-:Y:S02]  /*6360*/  F2FP.BF16.F32.PACK_AB R83, RZ, R83 ;  /* 0x00000053ff53723e */ /* 0x000fe400000010ff */
[----:B------:R-:W-:Y:S01]  /*6370*/  F2FP.BF16.F32.PACK_AB R84, RZ, R84 ;  /* 0x00000054ff54723e */ /* 0x000fe200000010ff */
[----:B0-----:R-:W-:Y:S01]  /*6380*/  @P5 IMAD.MOV.U32 R4, RZ, RZ, R8 ;  /* 0x000000ffff045224 */ /* 0x001fe200078e0008 */
[----:B------:R-:W-:Y:S01]  /*6390*/  F2FP.BF16.F32.PACK_AB R85, RZ, R85 ;  /* 0x00000055ff55723e */ /* 0x000fe200000010ff */
[----:B------:R-:W-:Y:S01]  /*63a0*/  @P5 IMAD.MOV.U32 R5, RZ, RZ, R9 ;  /* 0x000000ffff055224 */ /* 0x000fe200078e0009 */
[----:B------:R-:W-:-:S02]  /*63b0*/  F2FP.BF16.F32.PACK_AB R86, RZ, R86 ;  /* 0x00000056ff56723e */ /* 0x000fc400000010ff */
[----:B------:R-:W-:Y:S02]  /*63c0*/  F2FP.BF16.F32.PACK_AB R87, RZ, R87 ;  /* 0x00000057ff57723e */ /* 0x000fe400000010ff */
[----:B------:R0:W-:Y:S01]  /*63d0*/  @P5 STG.E.U16 desc[UR36][R4.64+0xd2], R79 ;  /* 0x0000d24f04005986 */ /* 0x0001e2000c101524 */
[C---:B------:R-:W-:Y:S02]  /*63e0*/  ISETP.GT.AND P5, PT, R3.reuse, RZ, P3 ;  /* 0x000000ff0300720c */ /* 0x040fe40001fa4270 */
[----:B------:R-:W-:-:S11]  /*63f0*/  ISETP.GT.AND P3, PT, R3, 0x8, P3 ;  /* 0x000000080300780c */ /* 0x000fd60001f64270 */
[----:B0-----:R-:W-:Y:S02]  /*6400*/  @P5 IMAD.MOV.U32 R4, RZ, RZ, R6 ;  /* 0x000000ffff045224 */ /* 0x001fe400078e0006 */
[----:B------:R-:W-:-:S05]  /*6410*/  @P5 IMAD.MOV.U32 R5, RZ, RZ, R7 ;  /* 0x000000ffff055224 */ /* 0x000fca00078e0007 */
[----:B------:R0:W-:Y:S01]  /*6420*/  @P5 STG.E.U16 desc[UR36][R4.64+0xe0], R80 ;  /* 0x0000e05004005986 */ /* 0x0001e2000c101524 */
[C---:B------:R-:W-:Y:S02]  /*6430*/  ISETP.GT.AND P5, PT, R3.reuse, RZ, P0 ;  /* 0x000000ff0300720c */ /* 0x040fe400007a4270 */
[----:B------:R-:W-:Y:S01]  /*6440*/  ISETP.GT.AND P0, PT, R3, 0x8, P0 ;  /* 0x000000080300780c */ /* 0x000fe20000704270 */
[----:B0-----:R-:W-:Y:S02]  /*6450*/  @P4 IMAD.MOV.U32 R4, RZ, RZ, R6 ;  /* 0x000000ffff044224 */ /* 0x001fe400078e0006 */
[----:B------:R-:W-:-:S05]  /*6460*/  @P4 IMAD.MOV.U32 R5, RZ, RZ, R7 ;  /* 0x000000ffff054224 */ /* 0x000fca00078e0007 */
[----:B------:R0:W-:Y:S01]  /*6470*/  @P4 STG.E.U16 desc[UR36][R4.64+0xe2], R81 ;  /* 0x0000e25104004986 */ /* 0x0001e2000c101524 */
[C---:B------:R-:W-:Y:S02]  /*6480*/  ISETP.GT.AND P4, PT, R3.reuse, RZ, P1 ;  /* 0x000000ff0300720c */ /* 0x040fe40000f84270 */
[----:B------:R-:W-:Y:S01]  /*6490*/  ISETP.GT.AND P1, PT, R3, 0x8, P1 ;  /* 0x000000080300780c */ /* 0x000fe20000f24270 */
[----:B0-----:R-:W-:Y:S02]  /*64a0*/  @P3 IMAD.MOV.U32 R4, RZ, RZ, R8 ;  /* 0x000000ffff043224 */ /* 0x001fe400078e0008 */
[----:B------:R-:W-:-:S05]  /*64b0*/  @P3 IMAD.MOV.U32 R5, RZ, RZ, R9 ;  /* 0x000000ffff053224 */ /* 0x000fca00078e0009 */
[----:B------:R0:W-:Y:S02]  /*64c0*/  @P3 STG.E.U16 desc[UR36][R4.64+0xe0], R82 ;  /* 0x0000e05204003986 */ /* 0x0001e4000c101524 */
[----:B0-----:R-:W-:Y:S02]  /*64d0*/  @P2 IMAD.MOV.U32 R4, RZ, RZ, R8 ;  /* 0x000000ffff042224 */ /* 0x001fe400078e0008 */
[----:B------:R-:W-:-:S05]  /*64e0*/  @P2 IMAD.MOV.U32 R5, RZ, RZ, R9 ;  /* 0x000000ffff052224 */ /* 0x000fca00078e0009 */
[----:B------:R0:W-:Y:S02]  /*64f0*/  @P2 STG.E.U16 desc[UR36][R4.64+0xe2], R83 ;  /* 0x0000e25304002986 */ /* 0x0001e4000c101524 */
[----:B0-----:R-:W-:Y:S02]  /*6500*/  @P4 IMAD.MOV.U32 R4, RZ, RZ, R6 ;  /* 0x000000ffff044224 */ /* 0x001fe400078e0006 */
[----:B------:R-:W-:-:S05]  /*6510*/  @P4 IMAD.MOV.U32 R5, RZ, RZ, R7 ;  /* 0x000000ffff054224 */ /* 0x000fca00078e0007 */
[----:B------:R0:W-:Y:S04]  /*6520*/  @P4 STG.E.U16 desc[UR36][R4.64+0xf0], R84 ;  /* 0x0000f05404004986 */ /* 0x0001e8000c101524 */
[----:B------:R1:W-:Y:S01]  /*6530*/  @P5 STG.E.U16 desc[UR36][R6.64+0xf2], R85 ;  /* 0x0000f25506005986 */ /* 0x0003e2000c101524 */
[----:B0-----:R-:W-:Y:S02]  /*6540*/  @P1 IMAD.MOV.U32 R4, RZ, RZ, R8 ;  /* 0x000000ffff041224 */ /* 0x001fe400078e0008 */
[----:B------:R-:W-:-:S05]  /*6550*/  @P1 IMAD.MOV.U32 R5, RZ, RZ, R9 ;  /* 0x000000ffff051224 */ /* 0x000fca00078e0009 */
[----:B------:R1:W-:Y:S04]  /*6560*/  @P1 STG.E.U16 desc[UR36][R4.64+0xf0], R86 ;  /* 0x0000f05604001986 */ /* 0x0003e8000c101524 */
[----:B------:R1:W-:Y:S02]  /*6570*/  @P0 STG.E.U16 desc[UR36][R8.64+0xf2], R87 ;  /* 0x0000f25708000986 */ /* 0x0003e4000c101524 */
.L_x_158:
[----:B------:R-:W-:Y:S05]  /*6580*/  BSYNC B0 ;  /* 0x0000000000007941 */ /* 0x000fea0003800000 */
.L_x_32:
[----:B------:R-:W-:Y:S01]  /*6590*/  IADD3 R16, P0, R16, UR38, RZ ;  /* 0x0000002610107c10 */ /* 0x000fe2000ff1e0ff */
[----:B------:R-:W-:Y:S01]  /*65a0*/  ULDC.64 UR4, c[0x0][0x650] ;  /* 0x0001940000047ab9 */ /* 0x000fe20000000a00 */
[----:B------:R-:W-:Y:S01]  /*65b0*/  PRMT R3, RZ, 0x7610, R3 ;  /* 0x00007610ff037816 */ /* 0x000fe20000000003 */
[----:B------:R-:W-:Y:S01]  /*65c0*/  IMAD.MOV.U32 R100, RZ, RZ, -0x1 ;  /* 0xffffffffff647424 */ /* 0x000fe200078e00ff */
[----:B------:R-:W-:Y:S01]  /*65d0*/  IADD3.X R17, R17, UR41, RZ, P0, !PT ;  /* 0x0000002911117c10 */ /* 0x000fe200087fe4ff */
[----:B------:R-:W-:Y:S01]  /*65e0*/  IMAD.MOV.U32 R101, RZ, RZ, -0x1 ;  /* 0xffffffffff657424 */ /* 0x000fe200078e00ff */
[----:B------:R-:W-:-:S04]  /*65f0*/  ISETP.GE.U32.AND P0, PT, R16, UR4, PT ;  /* 0x0000000410007c0c */ /* 0x000fc8000bf06070 */
[----:B------:R-:W-:-:S13]  /*6600*/  ISETP.GE.U32.AND.EX P0, PT, R17, UR5, PT, P0 ;  /* 0x0000000511007c0c */ /* 0x000fda000bf06100 */
[----:B------:R-:W-:Y:S05]  /*6610*/  @P0 BRA `(.L_x_159) ;  /* 0x00000004004c0947 */ /* 0x000fea0003800000 */
[----:B------:R-:W0:Y:S01]  /*6620*/  LDC.64 R10, c[0x0][0x628] ;  /* 0x00018a00ff0a7b82 */ /* 0x000e220000000a00 */
[----:B---3--:R-:W3:Y:S01]  /*6630*/  S2R R12, SR_CTAID.X ;  /* 0x00000000000c7919 */ /* 0x008ee20000002500 */
[----:B-12-4-:R-:W-:Y:S02]  /*6640*/  IMAD.MOV.U32 R8, RZ, RZ, R16 ;  /* 0x000000ffff087224 */ /* 0x016fe400078e0010 */
[----:B------:R-:W-:Y:S01]  /*6650*/  IMAD.MOV.U32 R9, RZ, RZ, R17 ;  /* 0x000000ffff097224 */ /* 0x000fe200078e0011 */
[----:B------:R-:W1:Y:S03]  /*6660*/  S2R R20, SR_CTAID.Y ;  /* 0x0000000000147919 */ /* 0x000e660000002600 */
[----:B------:R-:W2:Y:S08]  /*6670*/  LDC R0, c[0x0][0x630] ;  /* 0x00018c00ff007b82 */ /* 0x000eb00000000800 */
[----:B------:R-:W4:Y:S01]  /*6680*/  LDC.64 R14, c[0x0][0x620] ;  /* 0x00018800ff0e7b82 */ /* 0x000f220000000a00 */
[----:B0-----:R-:W-:-:S04]  /*6690*/  ISETP.NE.U32.AND P0, PT, R10, RZ, PT ;  /* 0x000000ff0a00720c */ /* 0x001fc80003f05070 */
[----:B------:R-:W-:-:S13]  /*66a0*/  ISETP.NE.AND.EX P0, PT, R11, RZ, PT, P0 ;  /* 0x000000ff0b00720c */ /* 0x000fda0003f05300 */
[----:B-1234-:R-:W-:Y:S05]  /*66b0*/  @!P0 BRA `(.L_x_160) ;  /* 0x0000000000288947 */ /* 0x01efea0003800000 */
        /* <DEDUP_REMOVED lines=10> */
.L_x_160:
[-CC-:B------:R-:W-:Y:S01]  /*6760*/  SHF.R.U64 R101, R8, R0.reuse, R9.reuse ;  /* 0x0000000008657219 */ /* 0x180fe20000001209 */
[----:B------:R-:W0:Y:S01]  /*6770*/  LDC.64 R26, c[0x0][0x640] ;  /* 0x00019000ff1a7b82 */ /* 0x000e220000000a00 */
[----:B------:R-:W-:Y:S01]  /*6780*/  SHF.R.U32.HI R0, RZ, R0, R9 ;  /* 0x00000000ff007219 */ /* 0x000fe20000011609 */
[----:B------:R-:W-:Y:S01]  /*6790*/  ULDC UR4, c[0x0][0x150] ;  /* 0x0000540000047ab9 */ /* 0x000fe20000000800 */
[----:B------:R-:W-:Y:S02]  /*67a0*/  IADD3 R3, P0, RZ, -R101, RZ ;  /* 0x80000065ff037210 */ /* 0x000fe40007f1e0ff */
[----:B------:R-:W-:-:S03]  /*67b0*/  I2FP.F32.U32 R7, R12 ;  /* 0x0000000c00077245 */ /* 0x000fc60000201000 */
[----:B------:R-:W1:Y:S01]  /*67c0*/  LDC R6, c[0x0][0x618] ;  /* 0x00018600ff067b82 */ /* 0x000e620000000800 */
[----:B------:R-:W-:Y:S02]  /*67d0*/  IMAD.X R5, RZ, RZ, ~R0, P0 ;  /* 0x000000ffff057224 */ /* 0x000fe400000e0e00 */
[----:B------:R-:W-:Y:S01]  /*67e0*/  FMUL R7, R7, UR4 ;  /* 0x0000000407077c20 */ /* 0x000fe20008400000 */
[----:B------:R-:W-:Y:S01]  /*67f0*/  ULDC UR4, c[0x0][0x154] ;  /* 0x0000550000047ab9 */ /* 0x000fe20000000800 */
[-C--:B------:R-:W-:Y:S02]  /*6800*/  IMAD R0, R5, R14.reuse, RZ ;  /* 0x0000000e05007224 */ /* 0x080fe400078e02ff */
[C---:B------:R-:W-:Y:S01]  /*6810*/  IMAD.WIDE.U32 R4, R3.reuse, R14, R16 ;  /* 0x0000000e03047225 */ /* 0x040fe200078e0010 */
[----:B------:R-:W2:Y:S01]  /*6820*/  LDC R8, c[0x0][0x608] ;  /* 0x00018200ff087b82 */ /* 0x000ea20000000800 */
[----:B------:R-:W3:Y:S02]  /*6830*/  F2I.U32.TRUNC.NTZ R7, R7 ;  /* 0x0000000700077305 */ /* 0x000ee4000020f000 */
[----:B------:R-:W-:Y:S01]  /*6840*/  IMAD R3, R3, R15, R0 ;  /* 0x0000000f03037224 */ /* 0x000fe200078e0200 */
[----:B------:R-:W-:-:S03]  /*6850*/  I2FP.F32.U32 R0, R20 ;  /* 0x0000001400007245 */ /* 0x000fc60000201000 */
[----:B------:R-:W-:Y:S01]  /*6860*/  IMAD.IADD R3, R5, 0x1, R3 ;  /* 0x0000000105037824 */ /* 0x000fe200078e0203 */
[----:B------:R-:W4:Y:S01]  /*6870*/  LDC R11, c[0x0][0x658] ;  /* 0x00019600ff0b7b82 */ /* 0x000f220000000800 */
[----:B0-----:R-:W-:-:S04]  /*6880*/  ISETP.NE.U32.AND P0, PT, R26, RZ, PT ;  /* 0x000000ff1a00720c */ /* 0x001fc80003f05070 */
[----:B------:R-:W-:-:S03]  /*6890*/  ISETP.NE.AND.EX P0, PT, R27, RZ, PT, P0 ;  /* 0x000000ff1b00720c */ /* 0x000fc60003f05300 */
[----:B------:R-:W0:Y:S01]  /*68a0*/  LDC R9, c[0x0][0x144] ;  /* 0x00005100ff097b82 */ /* 0x000e220000000800 */
[-C--:B-1----:R-:W-:Y:S01]  /*68b0*/  SHF.R.U64 R10, R4, R6.reuse, R3 ;  /* 0x00000006040a7219 */ /* 0x082fe20000001203 */
[----:B---3--:R-:W-:Y:S01]  /*68c0*/  IMAD.MOV R7, RZ, RZ, -R7 ;  /* 0x000000ffff077224 */ /* 0x008fe200078e0a07 */
[----:B------:R-:W-:Y:S01]  /*68d0*/  SHF.R.U32.HI R3, RZ, R6, R3 ;  /* 0x00000006ff037219 */ /* 0x000fe20000011603 */
[----:B------:R-:W-:-:S04]  /*68e0*/  FMUL R6, R0, UR4 ;  /* 0x0000000400067c20 */ /* 0x000fc80008400000 */
[----:B------:R-:W1:Y:S01]  /*68f0*/  LDC R21, c[0x0][0x148] ;  /* 0x00005200ff157b82 */ /* 0x000e620000000800 */
[----:B------:R3:W0:Y:S01]  /*6900*/  F2I.U32.TRUNC.NTZ R14, R6 ;  /* 0x00000006000e7305 */ /* 0x000622000020f000 */
[-CC-:B--2---:R-:W-:Y:S02]  /*6910*/  SHF.R.U64 R13, R10, R8.reuse, R3.reuse ;  /* 0x000000080a0d7219 */ /* 0x184fe40000001203 */
[----:B------:R-:W-:-:S04]  /*6920*/  SHF.R.U32.HI R0, RZ, R8, R3 ;  /* 0x00000008ff007219 */ /* 0x000fc80000011603 */
[----:B-----5:R-:W2:Y:S01]  /*6930*/  LDC R24, c[0x0][0x648] ;  /* 0x00019200ff187b82 */ /* 0x020ea20000000800 */
[-CC-:B----4-:R-:W-:Y:S02]  /*6940*/  SHF.R.U64 R15, R13, R11.reuse, R0.reuse ;  /* 0x0000000b0d0f7219 */ /* 0x190fe40000001200 */
[----:B------:R-:W-:-:S03]  /*6950*/  SHF.R.U32.HI R5, RZ, R11, R0 ;  /* 0x0000000bff057219 */ /* 0x000fc60000011600 */
[----:B------:R-:W-:Y:S02]  /*6960*/  IMAD.MOV.U32 R4, RZ, RZ, R15 ;  /* 0x000000ffff047224 */ /* 0x000fe400078e000f */
[----:B------:R-:W4:Y:S01]  /*6970*/  LDC R28, c[0x0][0x638] ;  /* 0x00018e00ff1c7b82 */ /* 0x000f220000000800 */
[----:B0-----:R-:W-:-:S07]  /*6980*/  IMAD R25, R9, R7, R12 ;  /* 0x0000000709197224 */ /* 0x001fce00078e020c */
[----:B------:R-:W0:Y:S08]  /*6990*/  LDC R29, c[0x0][0x610] ;  /* 0x00018400ff1d7b82 */ /* 0x000e300000000800 */
[----:B------:R-:W0:Y:S01]  /*69a0*/  LDC R30, c[0x0][0x600] ;  /* 0x00018000ff1e7b82 */ /* 0x000e220000000800 */
[----:B-123--:R-:W-:Y:S05]  /*69b0*/  @!P0 BRA `(.L_x_161) ;  /* 0x0000000000288947 */ /* 0x00efea0003800000 */
[----:B------:R-:W1:Y:S02]  /*69c0*/  LDC R0, c[0x0][0x64c] ;  /* 0x00019300ff007b82 */ /* 0x000e640000000800 */
[----:B-1----:R-:W-:-:S05]  /*69d0*/  IADD3 R3, P0, R15, R0, RZ ;  /* 0x000000000f037210 */ /* 0x002fca0007f1e0ff */
        /* <DEDUP_REMOVED lines=8> */
.L_x_161:
[----:B------:R-:W-:Y:S01]  /*6a60*/  ISETP.NE.AND P0, PT, R2, 0x1, PT ;  /* 0x000000010200780c */ /* 0x000fe20003f05270 */
[----:B------:R-:W-:Y:S01]  /*6a70*/  IMAD.MOV R14, RZ, RZ, -R14 ;  /* 0x000000ffff0e7224 */ /* 0x000fe200078e0a0e */
[----:B------:R-:W-:Y:S02]  /*6a80*/  SHF.R.U64 R3, R4, R24, R5 ;  /* 0x0000001804037219 */ /* 0x000fe40000001205 */
[----:B------:R-:W-:Y:S02]  /*6a90*/  LOP3.LUT R0, R13, R98, RZ, 0xc0, !PT ;  /* 0x000000620d007212 */ /* 0x000fe400078ec0ff */
[----:B------:R-:W-:Y:S01]  /*6aa0*/  LOP3.LUT R10, R10, R97, RZ, 0xc0, !PT ;  /* 0x000000610a0a7212 */ /* 0x000fe200078ec0ff */
[----:B------:R-:W-:Y:S02]  /*6ab0*/  IMAD.MOV R4, RZ, RZ, -R3 ;  /* 0x000000ffff047224 */ /* 0x000fe400078e0a03 */
[----:B------:R-:W-:Y:S02]  /*6ac0*/  IMAD R0, R93, R3, R0 ;  /* 0x000000035d007224 */ /* 0x000fe400078e0200 */
[----:B----4-:R-:W-:-:S02]  /*6ad0*/  IMAD R3, R4, R28, R15 ;  /* 0x0000001c04037224 */ /* 0x010fc400078e020f */
[----:B------:R-:W-:Y:S02]  /*6ae0*/  @P0 IMAD R25, R21, R14, R20 ;  /* 0x0000000e15190224 */ /* 0x000fe400078e0214 */
[----:B0-----:R-:W-:Y:S02]  /*6af0*/  IMAD R5, R3, R30, R10 ;  /* 0x0000001e03057224 */ /* 0x001fe400078e020a */
[----:B------:R-:W-:Y:S02]  /*6b00*/  IMAD R0, R0, R29, R25 ;  /* 0x0000001d00007224 */ /* 0x000fe400078e0219 */
[----:B------:R-:W-:-:S03]  /*6b10*/  IMAD.MOV.U32 R4, RZ, RZ, 0x1 ;  /* 0x00000001ff047424 */ /* 0x000fc600078e00ff */
[----:B------:R-:W-:Y:S02]  /*6b20*/  SEL R100, R5, R0, !P0 ;  /* 0x0000000005647207 */ /* 0x000fe40004000000 */
[----:B------:R-:W-:Y:S02]  /*6b30*/  PRMT R3, R4, 0x7610, R3 ;  /* 0x0000761004037816 */ /* 0x000fe40000000003 */
[----:B------:R-:W-:-:S07]  /*6b40*/  SEL R0, R0, R5, !P0 ;  /* 0x0000000500007207 */ /* 0x000fce0004000000 */
.L_x_159:
[----:B------:R-:W-:Y:S01]  /*6b50*/  LOP3.LUT P0, RZ, R3, 0xff, RZ, 0xc0, !PT ;  /* 0x000000ff03ff7812 */ /* 0x000fe2000780c0ff */
[----:B------:R-:W-:Y:S01]  /*6b60*/  UIMAD.WIDE.U32 UR4, UR42, -0x55555555, URZ ;  /* 0xaaaaaaab2a0478a5 */ /* 0x000fe2000f8e003f */
[----:B------:R-:W-:-:S03]  /*6b70*/  IMAD.MOV.U32 R103, RZ, RZ, R0 ;  /* 0x000000ffff677224 */ /* 0x000fc600078e0000 */
[----:B------:R-:W-:-:S04]  /*6b80*/  USHF.R.U32.HI UR4, URZ, 0x1, UR5 ;  /* 0x000000013f047899 */ /* 0x000fc80008011605 */
[----:B------:R-:W-:-:S04]  /*6b90*/  UIMAD UR42, UR4, -0x3, UR42 ;  /* 0xfffffffd042a78a4 */ /* 0x000fc8000f8e022a */
[----:B------:R-:W-:Y:S08]  /*6ba0*/  @P0 BRA `(.L_x_162) ;  /* 0xffffffa8002c0947 */ /* 0x000ff0000383ffff */
[----:B------:R-:W-:Y:S05]  /*6bb0*/  EXIT ;  /* 0x000000000000794d */ /* 0x000fea0003800000 */
.L_x_7:
        /* <DEDUP_REMOVED lines=26> */
.L_x_164:
[----:B------:R-:W0:Y:S01]  /*6d60*/  LDC.64 R30, c[0x0][0x640] ;  /* 0x00019000ff1e7b82 */ /* 0x000e220000000a00 */
[-CC-:B------:R-:W-:Y:S01]  /*6d70*/  SHF.R.U64 R22, R14, R8.reuse, R15.reuse ;  /* 0x000000080e167219 */ /* 0x180fe2000000120f */
[----:B------:R-:W-:Y:S01]  /*6d80*/  IMAD.MOV.U32 R27, RZ, RZ, 0x1 ;  /* 0x00000001ff1b7424 */ /* 0x000fe200078e00ff */
[----:B------:R-:W-:Y:S02]  /*6d90*/  SHF.R.U32.HI R7, RZ, R8, R15 ;  /* 0x00000008ff077219 */ /* 0x000fe4000001160f */
[----:B------:R-:W-:-:S03]  /*6da0*/  IADD3 R13, P0, RZ, -R22, RZ ;  /* 0x80000016ff0d7210 */ /* 0x000fc60007f1e0ff */
[----:B------:R-:W1:Y:S02]  /*6db0*/  LDC R12, c[0x0][0x618] ;  /* 0x00018600ff0c7b82 */ /* 0x000e640000000800 */
[----:B------:R-:W-:Y:S02]  /*6dc0*/  IMAD.X R7, RZ, RZ, ~R7, P0 ;  /* 0x000000ffff077224 */ /* 0x000fe400000e0e07 */
[----:B------:R-:W-:-:S04]  /*6dd0*/  IMAD.WIDE.U32 R10, R13, R24, R16 ;  /* 0x000000180d0a7225 */ /* 0x000fc800078e0010 */
[----:B------:R-:W2:Y:S01]  /*6de0*/  LDC R14, c[0x0][0x608] ;  /* 0x00018200ff0e7b82 */ /* 0x000ea20000000800 */
[----:B------:R-:W-:-:S04]  /*6df0*/  IMAD R8, R7, R24, RZ ;  /* 0x0000001807087224 */ /* 0x000fc800078e02ff */
[----:B------:R-:W-:-:S03]  /*6e00*/  IMAD R7, R13, R25, R8 ;  /* 0x000000190d077224 */ /* 0x000fc600078e0208 */
[----:B------:R-:W3:Y:S01]  /*6e10*/  LDC R28, c[0x0][0x658] ;  /* 0x00019600ff1c7b82 */ /* 0x000ee20000000800 */
[----:B------:R-:W-:Y:S01]  /*6e20*/  IMAD.IADD R7, R11, 0x1, R7 ;  /* 0x000000010b077824 */ /* 0x000fe200078e0207 */
[----:B0-----:R-:W-:Y:S01]  /*6e30*/  ISETP.NE.U32.AND P0, PT, R30, RZ, PT ;  /* 0x000000ff1e00720c */ /* 0x001fe20003f05070 */
[----:B------:R-:W-:-:S03]  /*6e40*/  IMAD.MOV.U32 R11, RZ, RZ, -0x1 ;  /* 0xffffffffff0b7424 */ /* 0x000fc600078e00ff */
        /* <DEDUP_REMOVED lines=8> */
[-C--:B---3--:R-:W-:Y:S02]  /*6ed0*/  SHF.L.U32 R10, R11, R28.reuse, RZ ;  /* 0x0000001c0b0a7219 */ /* 0x088fe400000006ff */
[--C-:B------:R-:W-:Y:S02]  /*6ee0*/  SHF.R.U64 R26, R24, R28, R7.reuse ;  /* 0x0000001c181a7219 */ /* 0x100fe40000001207 */
[----:B------:R-:W-:Y:S02]  /*6ef0*/  LOP3.LUT R29, RZ, R10, RZ, 0x33, !PT ;  /* 0x0000000aff1d7212 */ /* 0x000fe400078e33ff */
[----:B------:R-:W-:Y:S01]  /*6f00*/  SHF.R.U32.HI R11, RZ, R28, R7 ;  /* 0x0000001cff0b7219 */ /* 0x000fe20000011607 */
[----:B------:R-:W3:Y:S01]  /*6f10*/  LDC R32, c[0x0][0x610] ;  /* 0x00018400ff207b82 */ /* 0x000ee20000000800 */
[----:B------:R-:W-:Y:S01]  /*6f20*/  IMAD.MOV.U32 R10, RZ, RZ, R26 ;  /* 0x000000ffff0a7224 */ /* 0x000fe200078e001a */
[----:B------:R-:W-:Y:S06]  /*6f30*/  @!P0 BRA `(.L_x_165) ;  /* 0x0000000000288947 */ /* 0x000fec0003800000 */
        /* <DEDUP_REMOVED lines=10> */
.L_x_165:
[----:B------:R-:W-:Y:S02]  /*6fe0*/  ISETP.NE.AND P0, PT, R2, 0x1, PT ;  /* 0x000000010200780c */ /* 0x000fe40003f05270 */
[----:B-1----:R-:W-:Y:S01]  /*6ff0*/  SHF.R.U64 R8, R10, R8, R11 ;  /* 0x000000080a087219 */ /* 0x002fe2000000120b */
[----:B0-----:R-:W-:Y:S01]  /*7000*/  VIADD R11, R21, 0xffffffff ;  /* 0xffffffff150b7836 */ /* 0x001fe20000000000 */
[----:B------:R-:W-:Y:S02]  /*7010*/  SHF.L.U32 R27, R27, R28, RZ ;  /* 0x0000001c1b1b7219 */ /* 0x000fe400000006ff */
[----:B------:R-:W-:Y:S01]  /*7020*/  LOP3.LUT R5, R24, R29, RZ, 0xc0, !PT ;  /* 0x0000001d18057212 */ /* 0x000fe200078ec0ff */
[----:B------:R-:W-:-:S04]  /*7030*/  IMAD.MOV R7, RZ, RZ, -R8 ;  /* 0x000000ffff077224 */ /* 0x000fc800078e0a08 */
[----:B------:R-:W-:Y:S02]  /*7040*/  IMAD R5, R27, R8, R5 ;  /* 0x000000081b057224 */ /* 0x000fe400078e0205 */
[----:B------:R-:W-:Y:S01]  /*7050*/  @P0 IMAD R6, R9, R23, R4 ;  /* 0x0000001709060224 */ /* 0x000fe200078e0204 */
[----:B------:R-:W-:Y:S01]  /*7060*/  LOP3.LUT R9, R20, R11, RZ, 0xc0, !PT ;  /* 0x0000000b14097212 */ /* 0x000fe200078ec0ff */
[----:B--2---:R-:W-:Y:S02]  /*7070*/  IMAD R4, R7, R25, R26 ;  /* 0x0000001907047224 */ /* 0x004fe400078e021a */
[----:B---3--:R-:W-:Y:S02]  /*7080*/  IMAD R6, R5, R32, R6 ;  /* 0x0000002005067224 */ /* 0x008fe400078e0206 */
[----:B------:R-:W-:Y:S02]  /*7090*/  IMAD R5, R4, R21, R9 ;  /* 0x0000001504057224 */ /* 0x000fe400078e0209 */
[----:B------:R-:W-:-:S02]  /*70a0*/  IMAD.MOV.U32 R8, RZ, RZ, 0x1 ;  /* 0x00000001ff087424 */ /* 0x000fc400078e00ff */
[----:B------:R-:W-:Y:S01]  /*70b0*/  IMAD.MOV.U32 R7, RZ, RZ, R22 ;  /* 0x000000ffff077224 */ /* 0x000fe200078e0016 */
[----:B------:R-:W-:Y:S02]  /*70c0*/  SEL R21, R5, R6, !P0 ;  /* 0x0000000605157207 */ /* 0x000fe40004000000 */
[----:B------:R-:W-:-:S07]  /*70d0*/  SEL R20, R6, R5, !P0 ;  /* 0x0000000506147207 */ /* 0x000fce0004000000 */
.L_x_163:
[----:B------:R-:W-:-:S08]  /*70e0*/  NOP ;  /* 0x0000000000007918 */ /* 0x000fd00000000000 */
[----:B------:R-:W0:-:S00]  /*70f0*/  USETMAXREG.DEALLOC.CTAPOOL 0x28 ;  /* 0x00000028000079c8 */ /* 0x000e0000080e0500 */
[----:B0-----:R-:W-:-:S13]  /*7100*/  ISETP.NE.AND P0, PT, R3, RZ, PT ;  /* 0x000000ff0300720c */ /* 0x001fda0003f05270 */
[----:B------:R-:W-:Y:S05]  /*7110*/  @P0 EXIT ;  /* 0x000000000000094d */ /* 0x000fea0003800000 */
[----:B------:R-:W-:Y:S01]  /*7120*/  LOP3.LUT P0, RZ, R8, 0xff, RZ, 0xc0, !PT ;  /* 0x000000ff08ff7812 */ /* 0x000fe2000780c0ff */
[----:B------:R-:W-:Y:S02]  /*7130*/  IMAD.MOV.U32 R3, RZ, RZ, 0x1 ;  /* 0x00000001ff037424 */ /* 0x000fe400078e00ff */
[----:B------:R-:W-:-:S10]  /*7140*/  IMAD.MOV.U32 R8, RZ, RZ, RZ ;  /* 0x000000ffff087224 */ /* 0x000fd400078e00ff */
[----:B------:R-:W-:Y:S05]  /*7150*/  @!P0 BRA `(.L_x_166) ;  /* 0x0000000c00588947 */ /* 0x000fea0003800000 */
[----:B------:R-:W0:Y:S01]  /*7160*/  LDC R3, c[0x0][0x28c] ;  /* 0x0000a300ff037b82 */ /* 0x000e220000000800 */
[----:B------:R-:W1:Y:S01]  /*7170*/  S2R R13, SR_CgaCtaId ;  /* 0x00000000000d7919 */ /* 0x000e620000008800 */
[----:B------:R-:W-:Y:S01]  /*7180*/  ULDC UR5, c[0x0][0x658] ;  /* 0x0001960000057ab9 */ /* 0x000fe20000000800 */
[----:B------:R-:W-:Y:S01]  /*7190*/  UMOV UR6, 0xffffffff ;  /* 0xffffffff00067882 */ /* 0x000fe20000000000 */
[----:B------:R-:W-:Y:S01]  /*71a0*/  BSSY B0, `(.L_x_166) ;  /* 0x00000d1000007945 */ /* 0x000fe20003800000 */
[----:B------:R-:W-:Y:S01]  /*71b0*/  USHF.L.U32 UR6, UR6, UR5, URZ ;  /* 0x0000000506067299 */ /* 0x000fe2000800063f */
[----:B------:R-:W-:Y:S01]  /*71c0*/  IMAD.MOV.U32 R10, RZ, RZ, 0x1 ;  /* 0x00000001ff0a7424 */ /* 0x000fe200078e00ff */
[----:B------:R-:W-:Y:S01]  /*71d0*/  LOP3.LUT R9, R18, 0x2, RZ, 0xfc, !PT ;  /* 0x0000000212097812 */ /* 0x000fe200078efcff */
[----:B------:R-:W-:Y:S01]  /*71e0*/  IMAD.MOV.U32 R8, RZ, RZ, RZ ;  /* 0x000000ffff087224 */ /* 0x000fe200078e00ff */
[----:B------:R-:W-:Y:S01]  /*71f0*/  ULDC UR4, c[0x0][0x600] ;  /* 0x0001800000047ab9 */ /* 0x000fe20000000800 */
[----:B------:R-:W-:Y:S01]  /*7200*/  UMOV UR7, 0x1 ;  /* 0x0000000100077882 */ /* 0x000fe20000000000 */
[----:B------:R-:W-:-:S02]  /*7210*/  UIADD3 UR4, UR4, -0x1, URZ ;  /* 0xffffffff04047890 */ /* 0x000fc4000fffe03f */
[----:B------:R-:W-:Y:S02]  /*7220*/  USHF.L.U32 UR5, UR7, UR5, URZ ;  /* 0x0000000507057299 */ /* 0x000fe4000800063f */
[----:B------:R-:W-:Y:S01]  /*7230*/  ULOP3.LUT UR6, URZ, UR6, URZ, 0x33, !UPT ;  /* 0x000000063f067292 */ /* 0x000fe2000f8e333f */
[----:B------:R-:W-:Y:S01]  /*7240*/  ULDC.64 UR30, c[0x0][0x198] ;  /* 0x00006600001e7ab9 */ /* 0x000fe20000000a00 */
[----:B0-----:R-:W-:-:S05]  /*7250*/  VIADD R3, R3, 0x7f ;  /* 0x0000007f03037836 */ /* 0x001fca0000000000 */
[----:B------:R-:W-:-:S04]  /*7260*/  SHF.R.S32.HI R4, RZ, 0x1f, R3 ;  /* 0x0000001fff047819 */ /* 0x000fc80000011403 */
[----:B------:R-:W-:Y:S01]  /*7270*/  LEA.HI R4, R4, R3, RZ, 0x7 ;  /* 0x0000000304047211 */ /* 0x000fe200078f38ff */
[C---:B-1----:R-:W-:Y:S02]  /*7280*/  IMAD.SHL.U32 R12, R13.reuse, 0x40, RZ ;  /* 0x000000400d0c7824 */ /* 0x042fe400078e00ff */
[----:B------:R-:W-:Y:S01]  /*7290*/  IMAD.SHL.U32 R13, R13, 0x1000, RZ ;  /* 0x000010000d0d7824 */ /* 0x000fe200078e00ff */
[----:B------:R-:W-:Y:S01]  /*72a0*/  SHF.R.S32.HI R11, RZ, 0x7, R4 ;  /* 0x00000007ff0b7819 */ /* 0x000fe20000011404 */
[----:B------:R-:W-:Y:S01]  /*72b0*/  IMAD.MOV.U32 R3, RZ, RZ, 0x1 ;  /* 0x00000001ff037424 */ /* 0x000fe200078e00ff */
[----:B------:R-:W-:Y:S02]  /*72c0*/  LOP3.LUT R12, R12, 0x40, RZ, 0xc0, !PT ;  /* 0x000000400c0c7812 */ /* 0x000fe400078ec0ff */
[----:B------:R-:W-:Y:S01]  /*72d0*/  LOP3.LUT R13, R13, 0x1000, RZ, 0xc0, !PT ;  /* 0x000010000d0d7812 */ /* 0x000fe200078ec0ff */
[----:B------:R-:W-:-:S07]  /*72e0*/  VIADD R19, R11, 0x1 ;  /* 0x000000010b137836 */ /* 0x000fce0000000000 */
.L_x_177:
[----:B------:R-:W-:-:S03]  /*72f0*/  UMOV UR7, 0xffffffff ;  /* 0xffffffff00077882 */ /* 0x000fc60000000000 */
[----:B------:R-:W-:Y:S05]  /*7300*/  BRA.DIV UR7, `(.L_x_167) ;  /* 0x0000000e07b07947 */ /* 0x000fea000b800000 */
[----:B------:R-:W-:-:S13]  /*7310*/  ELECT P6, URZ, PT ;  /* 0x00000000003f782f */ /* 0x000fda00038c0000 */
.L_x_187:
[----:B------:R-:W0:Y:S01]  /*7320*/  LDC R4, c[0x0][0x28c] ;  /* 0x0000a300ff047b82 */ /* 0x000e220000000800 */
[----:B------:R-:W-:Y:S01]  /*7330*/  BSSY B1, `(.L_x_168) ;  /* 0x0000044000017945 */ /* 0x000fe20003800000 */
[----:B0-----:R-:W-:-:S13]  /*7340*/  ISETP.LT.OR P6, PT, R4, 0x1, !P6 ;  /* 0x000000010400780c */ /* 0x001fda00077c1670 */
[----:B------:R-:W-:Y:S05]  /*7350*/  @P6 BRA `(.L_x_169) ;  /* 0x0000000400046947 */ /* 0x000fea0003800000 */
[----:B------:R-:W-:Y:S02]  /*7360*/  IMAD.SHL.U32 R20, R20, 0x80, RZ ;  /* 0x0000008014147824 */ /* 0x000fe400078e00ff */
[----:B------:R-:W-:Y:S02]  /*7370*/  IMAD R21, R21, 0x80, R12 ;  /* 0x0000008015157824 */ /* 0x000fe400078e020c */
[----:B------:R-:W-:Y:S02]  /*7380*/  IMAD.MOV.U32 R22, RZ, RZ, RZ ;  /* 0x000000ffff167224 */ /* 0x000fe400078e00ff */
[----:B------:R-:W-:Y:S02]  /*7390*/  IMAD.MOV.U32 R4, RZ, RZ, R19 ;  /* 0x000000ffff047224 */ /* 0x000fe400078e0013 */
[----:B------:R-:W-:Y:S02]  /*73a0*/  IMAD.MOV.U32 R5, RZ, RZ, R3 ;  /* 0x000000ffff057224 */ /* 0x000fe400078e0003 */
[----:B------:R-:W-:-:S07]  /*73b0*/  IMAD.MOV.U32 R6, RZ, RZ, R8 ;  /* 0x000000ffff067224 */ /* 0x000fce00078e0008 */
.L_x_172:
[----:B------:R-:W0:Y:S01]  /*73c0*/  S2R R15, SR_CgaCtaId ;  /* 0x00000000000f7919 */ /* 0x000e220000008800 */
[----:B------:R-:W-:Y:S02]  /*73d0*/  MOV R14, 0x400 ;  /* 0x00000400000e7802 */ /* 0x000fe40000000f00 */
[----:B------:R-:W-:Y:S02]  /*73e0*/  ISETP.NE.AND P1, PT, R0, RZ, PT ;  /* 0x000000ff0000720c */ /* 0x000fe40003f25270 */
[----:B0-----:R-:W-:Y:S02]  /*73f0*/  LEA R25, R15, R14, 0x18 ;  /* 0x0000000e0f197211 */ /* 0x001fe400078ec0ff */
[----:B------:R-:W-:-:S09]  /*7400*/  SHF.L.U32 R14, R5, 0x1f, RZ ;  /* 0x0000001f050e7819 */ /* 0x000fd200000006ff */
[----:B------:R-:W0:Y:S01]  /*7410*/  @!P1 LDC R15, c[0x0][0x500] ;  /* 0x00014000ff0f9b82 */ /* 0x000e220000000800 */
[----:B------:R-:W-:-:S04]  /*7420*/  IMAD R23, R6, 0x8, R25 ;  /* 0x0000000806177824 */ /* 0x000fc800078e0219 */
[----:B------:R-:W1:Y:S02]  /*7430*/  SYNCS.PHASECHK.TRANS64.TRYWAIT P0, [R23+URZ+0x18], R14 ;  /* 0x0000180e170075a7 */ /* 0x000e64000800017f */
[----:B-1----:R-:W-:Y:S05]  /*7440*/  @!P0 BRA `(.L_x_170) ;  /* 0x0000000c00808947 */ /* 0x002fea0003800000 */
.L_x_188:
[----:B-1----:R-:W-:Y:S01]  /*7450*/  PRMT R14, R9, 0x9910, RZ ;  /* 0x00009910090e7816 */ /* 0x002fe200000000ff */
[----:B0-----:R0:W-:Y:S03]  /*7460*/  @!P1 SYNCS.ARRIVE.TRANS64 RZ, [R23+URZ], R15 ;  /* 0x0000000f17ff99a7 */ /* 0x0011e6000800003f */
[----:B------:R-:W-:-:S13]  /*7470*/  ISETP.NE.AND P0, PT, R14, 0x2, PT ;  /* 0x000000020e00780c */ /* 0x000fda0003f05270 */
[----:B0-----:R-:W-:Y:S05]  /*7480*/  @P0 BRA `(.L_x_171) ;  /* 0x0000000000040947 */ /* 0x001fea0003800000 */
[----:B------:R-:W-:Y:S01]  /*7490*/  BPT.TRAP 0x1 ;  /* 0x000000040000795c */ /* 0x000fe20000300000 */
.L_x_171:
[----:B------:R-:W-:Y:S01]  /*74a0*/  IMAD R14, R6, 0x8000, R25 ;  /* 0x00008000060e7824 */ /* 0x000fe200078e0219 */
[----:B------:R-:W-:Y:S01]  /*74b0*/  R2UR UR34, R22 ;  /* 0x00000000162272ca */ /* 0x000fe200000e0000 */
[----:B------:R-:W-:Y:S01]  /*74c0*/  VIADD R4, R4, 0xffffffff ;  /* 0xffffffff04047836 */ /* 0x000fe20000000000 */
[----:B------:R-:W-:Y:S01]  /*74d0*/  R2UR UR33, R23 ;  /* 0x00000000172172ca */ /* 0x000fe200000e0000 */
[----:B------:R-:W-:Y:S01]  /*74e0*/  UIADD3 UR14, UP0, UR30, 0xf0, URZ ;  /* 0x000000f01e0e7890 */ /* 0x000fe2000ff1e03f */
[----:B------:R-:W-:Y:S01]  /*74f0*/  R2UR UR24, R14 ;  /* 0x000000000e1872ca */ /* 0x000fe200000e0000 */
[----:B------:R-:W-:Y:S01]  /*7500*/  IMAD R14, R6, 0x4000, R13 ;  /* 0x00004000060e7824 */ /* 0x000fe200078e020d */
[----:B------:R-:W-:Y:S01]  /*7510*/  R2UR UR36, R7 ;  /* 0x00000000072472ca */ /* 0x000fe200000e0000 */
[----:B------:R-:W-:Y:S01]  /*7520*/  UIADD3 UR42, UP1, UR30, 0x1f0, URZ ;  /* 0x000001f01e2a7890 */ /* 0x000fe2000ff3e03f */
[----:B------:R-:W-:Y:S01]  /*7530*/  R2UR UR35, R20 ;  /* 0x00000000142372ca */ /* 0x000fe200000e0000 */
[----:B------:R-:W-:Y:S01]  /*7540*/  IMAD R14, R14, 0x2, R25 ;  /* 0x000000020e0e7824 */ /* 0x000fe200078e0219 */
[----:B------:R-:W-:Y:S01]  /*7550*/  R2UR UR19, R21 ;  /* 0x00000000151372ca */ /* 0x000fe200000e0000 */
[----:B------:R-:W-:Y:S01]  /*7560*/  UIADD3.X UR15, URZ, UR31, URZ, UP0, !UPT ;  /* 0x0000001f3f0f7290 */ /* 0x000fe200087fe43f */
[----:B------:R-:W-:Y:S01]  /*7570*/  ISETP.GT.AND P1, PT, R4, 0x1, PT ;  /* 0x000000010400780c */ /* 0x000fe20003f24270 */
[----:B------:R-:W-:Y:S01]  /*7580*/  UIADD3 UR26, UR34, 0x40, URZ ;  /* 0x00000040221a7890 */ /* 0x000fe2000fffe03f */
[----:B------:R-:W-:Y:S01]  /*7590*/  R2UR UR8, R14 ;  /* 0x000000000e0872ca */ /* 0x000fe200000e0000 */
[----:B------:R-:W-:Y:S01]  /*75a0*/  UIADD3.X UR43, URZ, UR31, URZ, UP1, !UPT ;  /* 0x0000001f3f2b7290 */ /* 0x000fe20008ffe43f */
[----:B------:R-:W-:Y:S01]  /*75b0*/  VIADD R6, R6, 0x1 ;  /* 0x0000000106067836 */ /* 0x000fe20000000000 */
[----:B------:R-:W-:Y:S01]  /*75c0*/  UIADD3 UR32, UR24, 0x100, URZ ;  /* 0x0000010018207890 */ /* 0x000fe2000fffe03f */
[----:B------:R-:W-:Y:S01]  /*75d0*/  VIADD R22, R22, 0x80 ;  /* 0x0000008016167836 */ /* 0x000fe20000000000 */
[----:B------:R-:W-:Y:S01]  /*75e0*/  UIADD3 UR24, UR24, 0x4100, URZ ;  /* 0x0000410018187890 */ /* 0x000fe2000fffe03f */
[----:B------:R-:W-:Y:S01]  /*75f0*/  UMOV UR22, 0x0 ;  /* 0x0000000000167882 */ /* 0x000fe20000000000 */
[----:B------:R-:W-:Y:S01]  /*7600*/  UMOV UR23, 0x10000000 ;  /* 0x1000000000177882 */ /* 0x000fe20000000000 */
[----:B------:R-:W-:Y:S01]  /*7610*/  ISETP.NE.AND P0, PT, R6, 0x3, PT ;  /* 0x000000030600780c */ /* 0x000fe20003f05270 */
[----:B------:R-:W-:Y:S01]  /*7620*/  UMOV UR25, UR33 ;  /* 0x0000002100197c82 */ /* 0x000fe20008000000 */
[----:B------:R-:W-:Y:S01]  /*7630*/  UMOV UR28, UR36 ;  /* 0x00000024001c7c82 */ /* 0x000fe20008000000 */
[----:B------:R-:W-:-:S02]  /*7640*/  UMOV UR27, UR35 ;  /* 0x00000023001b7c82 */ /* 0x000fc40008000000 */
[----:B------:R-:W-:Y:S01]  /*7650*/  UIADD3 UR16, UR8, 0x18100, URZ ;  /* 0x0001810008107890 */ /* 0x000fe2000fffe03f */
[----:B------:R0:W-:Y:S01]  /*7660*/  UTMALDG.3D [UR32], [UR14], desc[UR22] ;  /* 0x000016200e0075b4 */ /* 0x0001e20008011000 */
[----:B------:R-:W-:Y:S01]  /*7670*/  UIADD3 UR8, UR8, 0x1c100, URZ ;  /* 0x0001c10008087890 */ /* 0x000fe2000fffe03f */
[----:B------:R-:W-:Y:S01]  /*7680*/  SEL R14, RZ, 0x1, P0 ;  /* 0x00000001ff0e7807 */ /* 0x000fe20000000000 */
[----:B------:R-:W-:Y:S01]  /*7690*/  UMOV UR7, 0x30000 ;  /* 0x0003000000077882 */ /* 0x000fe20000000000 */
[----:B------:R-:W-:Y:S01]  /*76a0*/  UMOV UR17, UR33 ;  /* 0x0000002100117c82 */ /* 0x000fe20008000000 */
[----:B------:R-:W-:Y:S01]  /*76b0*/  UMOV UR18, UR34 ;  /* 0x0000002200127c82 */ /* 0x000fe20008000000 */
[----:B------:R-:W-:Y:S01]  /*76c0*/  UMOV UR20, UR36 ;  /* 0x0000002400147c82 */ /* 0x000fe20008000000 */
[----:B------:R-:W-:Y:S01]  /*76d0*/  UMOV UR9, UR33 ;  /* 0x0000002100097c82 */ /* 0x000fe20008000000 */
[----:B------:R-:W-:Y:S01]  /*76e0*/  UMOV UR11, UR19 ;  /* 0x00000013000b7c82 */ /* 0x000fe20008000000 */
[----:B------:R-:W-:Y:S01]  /*76f0*/  UMOV UR12, UR36 ;  /* 0x00000024000c7c82 */ /* 0x000fe20008000000 */
[----:B------:R0:W-:Y:S01]  /*7700*/  UTMALDG.3D [UR24], [UR14], desc[UR22] ;  /* 0x000016180e0075b4 */ /* 0x0001e20008011000 */
[----:B------:R-:W-:Y:S01]  /*7710*/  UMOV UR10, UR26 ;  /* 0x0000001a000a7c82 */ /* 0x000fe20008000000 */
[----:B------:R-:W-:-:S02]  /*7720*/  LOP3.LUT R5, R5, R14, RZ, 0x3c, !PT ;  /* 0x0000000e05057212 */ /* 0x000fc400078e3cff */
[----:B------:R-:W-:Y:S01]  /*7730*/  SEL R6, R6, RZ, P0 ;  /* 0x000000ff06067207 */ /* 0x000fe20000000000 */
[----:B------:R0:W-:Y:S01]  /*7740*/  UTMALDG.3D.MULTICAST [UR16], [UR42], UR7, desc[UR22] ;  /* 0x000016102a0073b4 */ /* 0x0001e20008011807 */
[----:B------:R0:W-:Y:S02]  /*7750*/  UTMALDG.3D.MULTICAST [UR8], [UR42], UR7, desc[UR22] ;  /* 0x000016082a0073b4 */ /* 0x0001e40008011807 */
[----:B0-----:R-:W-:Y:S05]  /*7760*/  @P1 BRA `(.L_x_172) ;  /* 0xfffffffc00141947 */ /* 0x001fea000383ffff */
.L_x_169:
[----:B------:R-:W-:Y:S05]  /*7770*/  BSYNC B1 ;  /* 0x0000000000017941 */ /* 0x000fea0003800000 */
.L_x_168:
[----:B------:R-:W-:Y:S01]  /*7780*/  LOP3.LUT P1, RZ, R10, 0xff, RZ, 0xc0, !PT ;  /* 0x000000ff0aff7812 */ /* 0x000fe2000782c0ff */
[C---:B------:R-:W-:Y:S01]  /*7790*/  IMAD.IADD R7, R11.reuse, 0x1, R8 ;  /* 0x000000010b077824 */ /* 0x040fe200078e0208 */
[----:B------:R-:W-:Y:S01]  /*77a0*/  ULDC.64 UR8, c[0x0][0x650] ;  /* 0x0001940000087ab9 */ /* 0x000fe20000000a00 */
[----:B------:R-:W-:Y:S01]  /*77b0*/  ISETP.GE.U32.AND P2, PT, R11, 0x3, PT ;  /* 0x000000030b00780c */ /* 0x000fe20003f46070 */
[----:B------:R-:W-:Y:S01]  /*77c0*/  BSSY B1, `(.L_x_173) ;  /* 0x000006c000017945 */ /* 0x000fe20003800000 */
[----:B------:R-:W-:Y:S01]  /*77d0*/  IMAD.MOV.U32 R20, RZ, RZ, -0x1 ;  /* 0xffffffffff147424 */ /* 0x000fe200078e00ff */
[----:B------:R-:W-:Y:S01]  /*77e0*/  ISETP.GT.U32.AND P0, PT, R7, 0x2, PT ;  /* 0x000000020700780c */ /* 0x000fe20003f04070 */
[----:B------:R-:W-:Y:S01]  /*77f0*/  IMAD.MOV.U32 R21, RZ, RZ, -0x1 ;  /* 0xffffffffff157424 */ /* 0x000fe200078e00ff */
[----:B------:R-:W-:Y:S02]  /*7800*/  PRMT R10, RZ, 0x7610, R10 ;  /* 0x00007610ff0a7816 */ /* 0x000fe4000000000a */
[----:B------:R-:W-:-:S03]  /*7810*/  ISETP.LT.U32.AND P0, PT, R11, 0x3, P0 ;  /* 0x000000030b00780c */ /* 0x000fc60000701070 */
[----:B------:R-:W0:Y:S01]  /*7820*/  @P1 S2R R5, SR_CgaCtaId ;  /* 0x0000000000051919 */ /* 0x000e220000008800 */
[----:B------:R-:W-:-:S04]  /*7830*/  @P1 MOV R4, 0x400 ;  /* 0x0000040000041802 */ /* 0x000fc80000000f00 */
[----:B0-----:R-:W-:Y:S01]  /*7840*/  @P1 LEA R6, R5, R4, 0x18 ;  /* 0x0000000405061211 */ /* 0x001fe200078ec0ff */
[----:B------:R-:W-:Y:S01]  /*7850*/  IMAD.WIDE.U32 R4, R7, -0x55555555, RZ ;  /* 0xaaaaaaab07047825 */ /* 0x000fe200078e00ff */
[----:B------:R-:W-:Y:S02]  /*7860*/  SEL R4, RZ, 0x1, !P0 ;  /* 0x00000001ff047807 */ /* 0x000fe40004000000 */
[----:B------:R0:W-:Y:S01]  /*7870*/  @P1 SYNCS.ARRIVE.TRANS64.A1T0 RZ, [R6+URZ+0x48], RZ ;  /* 0x000048ff06ff19a7 */ /* 0x0001e2000810003f */
[----:B------:R-:W-:Y:S02]  /*7880*/  IADD3 R16, P1, R16, UR38, RZ ;  /* 0x0000002610107c10 */ /* 0x000fe4000ff3e0ff */
[----:B------:R-:W-:Y:S02]  /*7890*/  LOP3.LUT R3, R3, R4, RZ, 0x3c, !PT ;  /* 0x0000000403037212 */ /* 0x000fe400078e3cff */
[----:B------:R-:W-:Y:S02]  /*78a0*/  IADD3.X R17, R17, UR41, RZ, P1, !PT ;  /* 0x0000002911117c10 */ /* 0x000fe40008ffe4ff */
[----:B------:R-:W-:-:S02]  /*78b0*/  ISETP.GE.U32.AND P0, PT, R16, UR8, PT ;  /* 0x0000000810007c0c */ /* 0x000fc4000bf06070 */
[----:B0-----:R-:W-:Y:S02]  /*78c0*/  SHF.R.U32.HI R6, RZ, 0x1, R5 ;  /* 0x00000001ff067819 */ /* 0x001fe40000011605 */
[----:B------:R-:W-:Y:S02]  /*78d0*/  ISETP.GE.U32.AND.EX P0, PT, R17, UR9, PT, P0 ;  /* 0x0000000911007c0c */ /* 0x000fe4000bf06100 */
[----:B------:R-:W-:Y:S01]  /*78e0*/  @P2 LOP3.LUT R3, R3, 0x1, R6, 0x78, !PT ;  /* 0x0000000103032812 */ /* 0x000fe200078e7806 */
[----:B------:R-:W-:Y:S01]  /*78f0*/  IMAD R8, R6, -0x3, R7 ;  /* 0xfffffffd06087824 */ /* 0x000fe200078e0207 */
[----:B------:R-:W-:Y:S01]  /*7900*/  PRMT R4, RZ, 0x7610, R4 ;  /* 0x00007610ff047816 */ /* 0x000fe20000000004 */
[----:B------:R-:W-:-:S08]  /*7910*/  IMAD.MOV.U32 R7, RZ, RZ, -0x1 ;  /* 0xffffffffff077424 */ /* 0x000fd000078e00ff */
[----:B------:R-:W-:Y:S05]  /*7920*/  @P0 BRA `(.L_x_174) ;  /* 0x0000000400540947 */ /* 0x000fea0003800000 */
[----:B------:R-:W0:Y:S01]  /*7930*/  S2R R15, SR_CTAID.X ;  /* 0x00000000000f7919 */ /* 0x000e220000002500 */
[----:B------:R-:W-:Y:S01]  /*7940*/  ULDC.64 UR8, c[0x0][0x628] ;  /* 0x00018a0000087ab9 */ /* 0x000fe20000000a00 */
[----:B------:R-:W-:Y:S01]  /*7950*/  ULDC UR10, c[0x0][0x630] ;  /* 0x00018c00000a7ab9 */ /* 0x000fe20000000800 */
[----:B------:R-:W-:Y:S01]  /*7960*/  ISETP.NE.U32.AND P0, PT, RZ, UR8, PT ;  /* 0x00000008ff007c0c */ /* 0x000fe2000bf05070 */
[----:B------:R-:W1:Y:S01]  /*7970*/  S2R R20, SR_CTAID.Y ;  /* 0x0000000000147919 */ /* 0x000e620000002600 */
[----:B------:R-:W-:Y:S01]  /*7980*/  ULDC UR11, c[0x0][0x150] ;  /* 0x00005400000b7ab9 */ /* 0x000fe20000000800 */
[----:B------:R-:W-:Y:S01]  /*7990*/  IMAD.MOV.U32 R4, RZ, RZ, R16 ;  /* 0x000000ffff047224 */ /* 0x000fe200078e0010 */
[----:B------:R-:W-:Y:S01]  /*79a0*/  ISETP.NE.AND.EX P0, PT, RZ, UR9, PT, P0 ;  /* 0x00000009ff007c0c */ /* 0x000fe2000bf05300 */
[----:B------:R-:W-:Y:S01]  /*79b0*/  IMAD.MOV.U32 R5, RZ, RZ, R17 ;  /* 0x000000ffff057224 */ /* 0x000fe200078e0011 */
[----:B0-----:R-:W-:-:S11]  /*79c0*/  I2FP.F32.U32 R22, R15 ;  /* 0x0000000f00167245 */ /* 0x001fd60000201000 */
[----:B------:R-:W-:Y:S05]  /*79d0*/  @!P0 BRA `(.L_x_175) ;  /* 0x0000000000288947 */ /* 0x000fea0003800000 */
[----:B------:R-:W-:Y:S02]  /*79e0*/  ULDC UR7, c[0x0][0x634] ;  /* 0x00018d0000077ab9 */ /* 0x000fe40000000800 */
[----:B------:R-:W-:-:S05]  /*79f0*/  IADD3 R5, P0, R16, UR7, RZ ;  /* 0x0000000710057c10 */ /* 0x000fca000ff1e0ff */
[----:B------:R-:W-:-:S04]  /*7a00*/  IMAD.X R21, RZ, RZ, R17, P0 ;  /* 0x000000ffff157224 */ /* 0x000fc800000e0611 */
[----:B------:R-:W-:-:S04]  /*7a10*/  IMAD.WIDE.U32 R6, R21, UR8, RZ ;  /* 0x0000000815067c25 */ /* 0x000fc8000f8e00ff */
[----:B------:R-:W-:-:S04]  /*7a20*/  IMAD.WIDE.U32 R6, P0, R5, UR9, R6 ;  /* 0x0000000905067c25 */ /* 0x000fc8000f800006 */
[----:B------:R-:W-:-:S04]  /*7a30*/  IMAD.WIDE.U32 R4, R5, UR8, RZ ;  /* 0x0000000805047c25 */ /* 0x000fc8000f8e00ff */
[----:B------:R-:W-:Y:S01]  /*7a40*/  IMAD.MOV.U32 R4, RZ, RZ, R7 ;  /* 0x000000ffff047224 */ /* 0x000fe200078e0007 */
[----:B------:R-:W-:Y:S01]  /*7a50*/  IADD3 RZ, P1, R5, R6, RZ ;  /* 0x0000000605ff7210 */ /* 0x000fe20007f3e0ff */
[----:B------:R-:W-:-:S04]  /*7a60*/  IMAD.X R5, RZ, RZ, RZ, P0 ;  /* 0x000000ffff057224 */ /* 0x000fc800000e06ff */
[----:B------:R-:W-:-:S08]  /*7a70*/  IMAD.WIDE.U32.X R4, R21, UR9, R4, P1 ;  /* 0x0000000915047c25 */ /* 0x000fd000088e0404 */
.L_x_175:
[--C-:B------:R-:W-:Y:S01]  /*7a80*/  SHF.R.U64 R14, R4, UR10, R5.reuse ;  /* 0x0000000a040e7c19 */ /* 0x100fe20008001205 */
[----:B------:R-:W-:Y:S01]  /*7a90*/  FMUL R22, R22, UR11 ;  /* 0x0000000b16167c20 */ /* 0x000fe20008400000 */
[----:B------:R-:W-:Y:S01]  /*7aa0*/  SHF.R.U32.HI R4, RZ, UR10, R5 ;  /* 0x0000000aff047c19 */ /* 0x000fe20008011605 */
[----:B------:R-:W0:Y:S01]  /*7ab0*/  LDC R6, c[0x0][0x144] ;  /* 0x00005100ff067b82 */ /* 0x000e220000000800 */
[----:B------:R-:W-:Y:S01]  /*7ac0*/  IADD3 R5, P0, RZ, -R14, RZ ;  /* 0x8000000eff057210 */ /* 0x000fe20007f1e0ff */
[----:B------:R-:W-:Y:S01]  /*7ad0*/  ULDC UR7, c[0x0][0x154] ;  /* 0x0000550000077ab9 */ /* 0x000fe20000000800 */
[----:B-1----:R-:W-:Y:S01]  /*7ae0*/  I2FP.F32.U32 R7, R20 ;  /* 0x0000001400077245 */ /* 0x002fe20000201000 */
[----:B------:R-:W1:Y:S01]  /*7af0*/  F2I.U32.TRUNC.NTZ R22, R22 ;  /* 0x0000001600167305 */ /* 0x000e62000020f000 */
[----:B------:R-:W-:Y:S01]  /*7b00*/  ULDC.64 UR8, c[0x0][0x620] ;  /* 0x0001880000087ab9 */ /* 0x000fe20000000a00 */
[----:B------:R-:W-:Y:S01]  /*7b10*/  IMAD.X R4, RZ, RZ, ~R4, P0 ;  /* 0x000000ffff047224 */ /* 0x000fe200000e0e04 */
[----:B------:R-:W-:Y:S01]  /*7b20*/  ISETP.NE.AND P2, PT, R2, 0x1, PT ;  /* 0x000000010200780c */ /* 0x000fe20003f45270 */
[----:B------:R-:W-:Y:S01]  /*7b30*/  FMUL R23, R7, UR7 ;  /* 0x0000000707177c20 */ /* 0x000fe20008400000 */
[----:B------:R-:W2:Y:S01]  /*7b40*/  LDC R25, c[0x0][0x148] ;  /* 0x00005200ff197b82 */ /* 0x000ea20000000800 */
[----:B------:R-:W-:Y:S01]  /*7b50*/  IMAD R4, R4, UR8, RZ ;  /* 0x0000000804047c24 */ /* 0x000fe2000f8e02ff */
[----:B------:R-:W-:-:S03]  /*7b60*/  ULDC UR7, c[0x0][0x618] ;  /* 0x0001860000077ab9 */ /* 0x000fc60000000800 */
[----:B------:R-:W3:Y:S01]  /*7b70*/  F2I.U32.TRUNC.NTZ R23, R23 ;  /* 0x0000001700177305 */ /* 0x000ee2000020f000 */
[C---:B------:R-:W-:Y:S02]  /*7b80*/  IMAD R7, R5.reuse, UR9, R4 ;  /* 0x0000000905077c24 */ /* 0x040fe4000f8e0204 */
[----:B------:R-:W-:Y:S01]  /*7b90*/  IMAD.WIDE.U32 R4, R5, UR8, R16 ;  /* 0x0000000805047c25 */ /* 0x000fe2000f8e0010 */
[----:B------:R-:W-:Y:S02]  /*7ba0*/  ULDC.64 UR8, c[0x0][0x640] ;  /* 0x0001900000087ab9 */ /* 0x000fe40000000a00 */
[----:B------:R-:W-:Y:S01]  /*7bb0*/  ISETP.NE.U32.AND P0, PT, RZ, UR8, PT ;  /* 0x00000008ff007c0c */ /* 0x000fe2000bf05070 */
[----:B------:R-:W-:Y:S02]  /*7bc0*/  IMAD.IADD R5, R5, 0x1, R7 ;  /* 0x0000000105057824 */ /* 0x000fe400078e0207 */
[----:B-1----:R-:W-:Y:S01]  /*7bd0*/  IMAD.MOV R22, RZ, RZ, -R22 ;  /* 0x000000ffff167224 */ /* 0x002fe200078e0a16 */
[----:B------:R-:W-:-:S02]  /*7be0*/  ISETP.NE.AND.EX P0, PT, RZ, UR9, PT, P0 ;  /* 0x00000009ff007c0c */ /* 0x000fc4000bf05300 */
[----:B------:R-:W-:Y:S01]  /*7bf0*/  SHF.R.U64 R21, R4, UR7, R5 ;  /* 0x0000000704157c19 */ /* 0x000fe20008001205 */
[----:B0-----:R-:W-:Y:S01]  /*7c00*/  IMAD R15, R6, R22, R15 ;  /* 0x00000016060f7224 */ /* 0x001fe200078e020f */
[----:B------:R-:W-:Y:S01]  /*7c10*/  SHF.R.U32.HI R4, RZ, UR7, R5 ;  /* 0x00000007ff047c19 */ /* 0x000fe20008011605 */
[----:B------:R-:W-:Y:S01]  /*7c20*/  ULDC UR7, c[0x0][0x608] ;  /* 0x0001820000077ab9 */ /* 0x000fe20000000800 */
[----:B---3--:R-:W-:Y:S02]  /*7c30*/  IMAD.MOV R6, RZ, RZ, -R23 ;  /* 0x000000ffff067224 */ /* 0x008fe400078e0a17 */
[--C-:B------:R-:W-:Y:S02]  /*7c40*/  SHF.R.U64 R22, R21, UR7, R4.reuse ;  /* 0x0000000715167c19 */ /* 0x100fe40008001204 */
[----:B------:R-:W-:Y:S01]  /*7c50*/  SHF.R.U32.HI R5, RZ, UR7, R4 ;  /* 0x00000007ff057c19 */ /* 0x000fe20008011604 */
[----:B------:R-:W-:Y:S01]  /*7c60*/  ULDC UR7, c[0x0][0x658] ;  /* 0x0001960000077ab9 */ /* 0x000fe20000000800 */
[----:B--2---:R-:W-:-:S02]  /*7c70*/  @P2 IMAD R15, R25, R6, R20 ;  /* 0x00000006190f2224 */ /* 0x004fc400078e0214 */
[--C-:B------:R-:W-:Y:S02]  /*7c80*/  SHF.R.U64 R20, R22, UR7, R5.reuse ;  /* 0x0000000716147c19 */ /* 0x100fe40008001205 */
[----:B------:R-:W-:-:S03]  /*7c90*/  SHF.R.U32.HI R23, RZ, UR7, R5 ;  /* 0x00000007ff177c19 */ /* 0x000fc60008011605 */
[----:B------:R-:W-:Y:S02]  /*7ca0*/  IMAD.MOV.U32 R6, RZ, RZ, R20 ;  /* 0x000000ffff067224 */ /* 0x000fe400078e0014 */
[----:B------:R-:W-:Y:S01]  /*7cb0*/  IMAD.MOV.U32 R5, RZ, RZ, R23 ;  /* 0x000000ffff057224 */ /* 0x000fe200078e0017 */
[----:B------:R-:W-:Y:S06]  /*7cc0*/  @!P0 BRA `(.L_x_176) ;  /* 0x00000000002c8947 */ /* 0x000fec0003800000 */
        /* <DEDUP_REMOVED lines=9> */
[----:B------:R-:W-:-:S04]  /*7d60*/  IMAD.WIDE.U32.X R4, R23, UR9, R4, P1 ;  /* 0x0000000917047c25 */ /* 0x000fc800088e0404 */
[----:B------:R-:W-:-:S07]  /*7d70*/  IMAD.MOV.U32 R6, RZ, RZ, R4 ;  /* 0x000000ffff067224 */ /* 0x000fce00078e0004 */
.L_x_176:
[----:B------:R-:W-:Y:S01]  /*7d80*/  ULDC UR7, c[0x0][0x648] ;  /* 0x0001920000077ab9 */ /* 0x000fe20000000800 */
[----:B------:R-:W-:Y:S01]  /*7d90*/  LOP3.LUT R4, R22, UR6, RZ, 0xc0, !PT ;  /* 0x0000000616047c12 */ /* 0x000fe2000f8ec0ff */
[----:B------:R-:W-:Y:S01]  /*7da0*/  ULDC UR8, c[0x0][0x610] ;  /* 0x0001840000087ab9 */ /* 0x000fe20000000800 */
[----:B------:R-:W-:Y:S01]  /*7db0*/  SHF.R.U64 R5, R6, UR7, R5 ;  /* 0x0000000706057c19 */ /* 0x000fe20008001205 */
[----:B------:R-:W-:Y:S01]  /*7dc0*/  ULDC UR7, c[0x0][0x638] ;  /* 0x00018e0000077ab9 */ /* 0x000fe20000000800 */
[----:B------:R-:W-:-:S03]  /*7dd0*/  LOP3.LUT R21, R21, UR4, RZ, 0xc0, !PT ;  /* 0x0000000415157c12 */ /* 0x000fc6000f8ec0ff */
[----:B------:R-:W-:Y:S02]  /*7de0*/  IMAD.MOV R7, RZ, RZ, -R5 ;  /* 0x000000ffff077224 */ /* 0x000fe400078e0a05 */
[----:B------:R-:W-:Y:S02]  /*7df0*/  IMAD R4, R5, UR5, R4 ;  /* 0x0000000505047c24 */ /* 0x000fe4000f8e0204 */
[----:B------:R-:W-:Y:S01]  /*7e00*/  IMAD R20, R7, UR7, R20 ;  /* 0x0000000707147c24 */ /* 0x000fe2000f8e0214 */
[----:B------:R-:W-:Y:S01]  /*7e10*/  ULDC UR7, c[0x0][0x600] ;  /* 0x0001800000077ab9 */ /* 0x000fe20000000800 */
[----:B------:R-:W-:Y:S02]  /*7e20*/  IMAD R15, R4, UR8, R15 ;  /* 0x00000008040f7c24 */ /* 0x000fe4000f8e020f */
[----:B------:R-:W-:Y:S02]  /*7e30*/  IMAD R20, R20, UR7, R21 ;  /* 0x0000000714147c24 */ /* 0x000fe4000f8e0215 */
[----:B------:R-:W-:-:S02]  /*7e40*/  IMAD.MOV.U32 R4, RZ, RZ, 0x1 ;  /* 0x00000001ff047424 */ /* 0x000fc400078e00ff */
[----:B------:R-:W-:Y:S01]  /*7e50*/  IMAD.MOV.U32 R7, RZ, RZ, R14 ;  /* 0x000000ffff077224 */ /* 0x000fe200078e000e */
[----:B------:R-:W-:Y:S02]  /*7e60*/  SEL R21, R20, R15, !P2 ;  /* 0x0000000f14157207 */ /* 0x000fe40005000000 */
[----:B------:R-:W-:-:S07]  /*7e70*/  SEL R20, R15, R20, !P2 ;  /* 0x000000140f147207 */ /* 0x000fce0005000000 */
.L_x_174:
[----:B------:R-:W-:Y:S05]  /*7e80*/  BSYNC B1 ;  /* 0x0000000000017941 */ /* 0x000fea0003800000 */
.L_x_173:
[----:B------:R-:W-:-:S13]  /*7e90*/  LOP3.LUT P0, RZ, R4, 0xff, RZ, 0xc0, !PT ;  /* 0x000000ff04ff7812 */ /* 0x000fda000780c0ff */
[----:B------:R-:W-:Y:S05]  /*7ea0*/  @P0 BRA `(.L_x_177) ;  /* 0xfffffff400100947 */ /* 0x000fea000383ffff */
[----:B------:R-:W-:Y:S05]  /*7eb0*/  BSYNC B0 ;  /* 0x0000000000007941 */ /* 0x000fea0003800000 */
.L_x_166:
[----:B------:R-:W-:-:S03]  /*7ec0*/  UMOV UR7, 0xffffffff ;  /* 0xffffffff00077882 */ /* 0x000fc60000000000 */
[----:B------:R-:W-:Y:S05]  /*7ed0*/  BRA.DIV UR7, `(.L_x_178) ;  /* 0x0000000207f07947 */ /* 0x000fea000b800000 */
[----:B------:R-:W-:-:S13]  /*7ee0*/  ELECT P6, URZ, PT ;  /* 0x00000000003f782f */ /* 0x000fda00038c0000 */
.L_x_191:
[----:B------:R-:W-:Y:S04]  /*7ef0*/  BSSY B0, `(.L_x_179) ;  /* 0x0000022000007945 */ /* 0x000fe80003800000 */
[----:B------:R-:W-:Y:S05]  /*7f00*/  @!P6 BRA `(.L_x_180) ;  /* 0x000000000080e947 */ /* 0x000fea0003800000 */
[----:B------:R-:W-:-:S04]  /*7f10*/  LOP3.LUT R18, R18, 0x2, RZ, 0xfc, !PT ;  /* 0x0000000212127812 */ /* 0x000fc800078efcff */
[----:B------:R-:W-:-:S13]  /*7f20*/  ISETP.NE.AND P0, PT, R18, 0x3, PT ;  /* 0x000000031200780c */ /* 0x000fda0003f05270 */
[----:B------:R-:W-:Y:S05]  /*7f30*/  @!P0 BRA `(.L_x_181) ;  /* 0x0000000000048947 */ /* 0x000fea0003800000 */
[----:B------:R-:W-:Y:S01]  /*7f40*/  BPT.TRAP 0x1 ;  /* 0x000000040000795c */ /* 0x000fe20000300000 */
.L_x_181:
[----:B------:R-:W0:Y:S01]  /*7f50*/  S2R R5, SR_CgaCtaId ;  /* 0x0000000000057919 */ /* 0x000e220000008800 */
[----:B------:R-:W-:Y:S02]  /*7f60*/  MOV R0, 0x400 ;  /* 0x0000040000007802 */ /* 0x000fe40000000f00 */
[----:B------:R-:W-:Y:S02]  /*7f70*/  SHF.L.U32 R2, R3, 0x1f, RZ ;  /* 0x0000001f03027819 */ /* 0x000fe400000006ff */
[----:B0-----:R-:W-:-:S05]  /*7f80*/  LEA R5, R5, R0, 0x18 ;  /* 0x0000000005057211 */ /* 0x001fca00078ec0ff */
[----:B------:R-:W-:-:S04]  /*7f90*/  VIADD R5, R5, 0x18 ;  /* 0x0000001805057836 */ /* 0x000fc80000000000 */
[C---:B------:R-:W-:Y:S02]  /*7fa0*/  IMAD R7, R8.reuse, 0x8, R5 ;  /* 0x0000000808077824 */ /* 0x040fe400078e0205 */
[----:B------:R-:W-:Y:S02]  /*7fb0*/  VIADD R8, R8, 0x1 ;  /* 0x0000000108087836 */ /* 0x000fe40000000000 */
[----:B------:R-:W0:Y:S03]  /*7fc0*/  SYNCS.PHASECHK.TRANS64.TRYWAIT P0, [R7+URZ], R2 ;  /* 0x00000002070075a7 */ /* 0x000e26000800017f */
[----:B------:R-:W-:-:S04]  /*7fd0*/  ISETP.NE.AND P1, PT, R8, 0x3, PT ;  /* 0x000000030800780c */ /* 0x000fc80003f25270 */
[----:B------:R-:W-:Y:S02]  /*7fe0*/  SEL R0, RZ, 0x1, P1 ;  /* 0x00000001ff007807 */ /* 0x000fe40000800000 */
[----:B------:R-:W-:Y:S02]  /*7ff0*/  SEL R8, R8, RZ, P1 ;  /* 0x000000ff08087207 */ /* 0x000fe40000800000 */
[----:B------:R-:W-:-:S03]  /*8000*/  LOP3.LUT R9, R3, R0, RZ, 0x3c, !PT ;  /* 0x0000000003097212 */ /* 0x000fc600078e3cff */
[----:B------:R-:W-:Y:S01]  /*8010*/  IMAD R4, R8, 0x8, R5 ;  /* 0x0000000808047824 */ /* 0x000fe200078e0205 */
[----:B------:R-:W-:Y:S01]  /*8020*/  SHF.L.U32 R3, R9, 0x1f, RZ ;  /* 0x0000001f09037819 */ /* 0x000fe200000006ff */
[----:B0-----:R-:W-:Y:S06]  /*8030*/  @!P0 BRA `(.L_x_182) ;  /* 0x0000000000b88947 */ /* 0x001fec0003800000 */
.L_x_192:
[----:B------:R-:W1:Y:S01]  /*8040*/  SYNCS.PHASECHK.TRANS64.TRYWAIT P0, [R4+URZ], R3 ;  /* 0x00000003040075a7 */ /* 0x000e62000800017f */
[----:B------:R-:W-:-:S05]  /*8050*/  VIADD R0, R8, 0x1 ;  /* 0x0000000108007836 */ /* 0x000fca0000000000 */
[----:B------:R-:W-:-:S04]  /*8060*/  ISETP.NE.AND P1, PT, R0, 0x3, PT ;  /* 0x000000030000780c */ /* 0x000fc80003f25270 */
[----:B0-----:R-:W-:Y:S02]  /*8070*/  SEL R2, RZ, 0x1, P1 ;  /* 0x00000001ff027807 */ /* 0x001fe40000800000 */
[----:B------:R-:W-:Y:S02]  /*8080*/  SEL R0, R0, RZ, P1 ;  /* 0x000000ff00007207 */ /* 0x000fe40000800000 */
[----:B------:R-:W-:Y:S01]  /*8090*/  LOP3.LUT R2, R9, R2, RZ, 0x3c, !PT ;  /* 0x0000000209027212 */ /* 0x000fe200078e3cff */
[----:B-1----:R-:W-:Y:S06]  /*80a0*/  @!P0 BRA `(.L_x_183) ;  /* 0x0000000000b08947 */ /* 0x002fec0003800000 */
.L_x_193:
[----:B------:R-:W-:Y:S01]  /*80b0*/  IMAD R5, R0, 0x8, R5 ;  /* 0x0000000800057824 */ /* 0x000fe200078e0205 */
[----:B------:R-:W-:-:S07]  /*80c0*/  SHF.L.U32 R0, R2, 0x1f, RZ ;  /* 0x0000001f02007819 */ /* 0x000fce00000006ff */
.L_x_184:
[----:B-1----:R1:W2:Y:S02]  /*80d0*/  SYNCS.PHASECHK.TRANS64.TRYWAIT P0, [R5+URZ], R0 ;  /* 0x00000000050075a7 */ /* 0x0022a4000800017f */
[----:B--2---:R-:W-:Y:S05]  /*80e0*/  @!P0 NANOSLEEP.SYNCS 0x989680 ;  /* 0x009896800000895d */ /* 0x004fea0003900000 */
[----:B------:R-:W2:Y:S02]  /*80f0*/  @!P0 SYNCS.PHASECHK.TRANS64 P0, [R5+URZ], R0 ;  /* 0x00000000050085a7 */ /* 0x000ea4000800007f */
[----:B--2---:R-:W-:Y:S05]  /*8100*/  @!P0 BRA `(.L_x_184) ;  /* 0xfffffffc00f08947 */ /* 0x004fea000383ffff */
.L_x_180:
[----:B------:R-:W-:Y:S05]  /*8110*/  BSYNC B0 ;  /* 0x0000000000007941 */ /* 0x000fea0003800000 */
.L_x_179:
[----:B------:R-:W-:Y:S05]  /*8120*/  EXIT ;  /* 0x000000000000794d */ /* 0x000fea0003800000 */
.L_x_21:
[----:B-1----:R1:W2:Y:S02]  /*8130*/  SYNCS.PHASECHK.TRANS64.TRYWAIT P1, [R3+URZ], R0 ;  /* 0x00000000030075a7 */ /* 0x0022a4000802017f */
[----:B--2---:R-:W-:Y:S05]  /*8140*/  @!P1 NANOSLEEP.SYNCS 0x989680 ;  /* 0x009896800000995d */ /* 0x004fea0003900000 */
[----:B------:R-:W2:Y:S02]  /*8150*/  @!P1 SYNCS.PHASECHK.TRANS64 P1, [R3+URZ], R0 ;  /* 0x00000000030095a7 */ /* 0x000ea4000802007f */
[----:B--2---:R-:W-:Y:S05]  /*8160*/  @!P1 BRA `(.L_x_21) ;  /* 0xfffffffc00f09947 */ /* 0x004fea000383ffff */
[----:B------:R-:W-:Y:S05]  /*8170*/  BRA `(.L_x_20) ;  /* 0xffffff9400847947 */ /* 0x000fea000383ffff */
.L_x_26:
[----:B-1----:R1:W2:Y:S02]  /*8180*/  SYNCS.PHASECHK.TRANS64.TRYWAIT P1, [R5+URZ], R4 ;  /* 0x00000004050075a7 */ /* 0x0022a4000802017f */
[----:B--2---:R-:W-:Y:S05]  /*8190*/  @!P1 NANOSLEEP.SYNCS 0x989680 ;  /* 0x009896800000995d */ /* 0x004fea0003900000 */
[----:B------:R-:W2:Y:S02]  /*81a0*/  @!P1 SYNCS.PHASECHK.TRANS64 P1, [R5+URZ], R4 ;  /* 0x00000004050095a7 */ /* 0x000ea4000802007f */
[----:B--2---:R-:W-:Y:S05]  /*81b0*/  @!P1 BRA `(.L_x_26) ;  /* 0xfffffffc00f09947 */ /* 0x004fea000383ffff */
[----:B------:R-:W-:Y:S05]  /*81c0*/  BRA `(.L_x_25) ;  /* 0xffffff9800d07947 */ /* 0x000fea000383ffff */
.L_x_167:
[----:B------:R-:W-:Y:S01]  /*81d0*/  BSSY B1, `(.L_x_185) ;  /* 0x0000006000017945 */ /* 0x000fe20003800000 */
[----:B------:R-:W-:-:S07]  /*81e0*/  IMAD.MOV.U32 R15, RZ, RZ, -0x1 ;  /* 0xffffffffff0f7424 */ /* 0x000fce00078e00ff */
[----:B------:R-:W-:Y:S05]  /*81f0*/  WARPSYNC.COLLECTIVE R15, `(.L_x_186) ;  /* 0x000000000f0c7348 */ /* 0x000fea0003c00000 */
[----:B------:R-:W-:Y:S02]  /*8200*/  ELECT P6, UR62, PT ;  /* 0x00000000003e782f */ /* 0x000fe400038c0000 */
[----:B------:R-:W-:Y:S01]  /*8210*/  MOV R14, UR62 ;  /* 0x0000003e000e7c02 */ /* 0x000fe20008000f00 */
[----:B------:R-:W-:Y:S10]  /*8220*/  ENDCOLLECTIVE ;  /* 0x000000000000791b */ /* 0x000ff40003800000 */
.L_x_186:
[----:B------:R-:W-:Y:S05]  /*8230*/  BSYNC B1 ;  /* 0x0000000000017941 */ /* 0x000fea0003800000 */
.L_x_185:
[----:B------:R-:W-:Y:S05]  /*8240*/  BRA `(.L_x_187) ;  /* 0xfffffff000347947 */ /* 0x000fea000383ffff */
.L_x_170:
[----:B-1----:R1:W2:Y:S02]  /*8250*/  SYNCS.PHASECHK.TRANS64.TRYWAIT P0, [R23+URZ+0x18], R14 ;  /* 0x0000180e170075a7 */ /* 0x0022a4000800017f */
[----:B--2---:R-:W-:Y:S05]  /*8260*/  @!P0 NANOSLEEP.SYNCS 0x989680 ;  /* 0x009896800000895d */ /* 0x004fea0003900000 */
[----:B------:R-:W2:Y:S02]  /*8270*/  @!P0 SYNCS.PHASECHK.TRANS64 P0, [R23+URZ+0x18], R14 ;  /* 0x0000180e170085a7 */ /* 0x000ea4000800007f */
[----:B--2---:R-:W-:Y:S05]  /*8280*/  @!P0 BRA `(.L_x_170) ;  /* 0xfffffffc00f08947 */ /* 0x004fea000383ffff */
[----:B------:R-:W-:Y:S05]  /*8290*/  BRA `(.L_x_188) ;  /* 0xfffffff0006c7947 */ /* 0x000fea000383ffff */
.L_x_178:
[----:B------:R-:W-:Y:S01]  /*82a0*/  BSSY B0, `(.L_x_189) ;  /* 0x0000006000007945 */ /* 0x000fe20003800000 */
[----:B------:R-:W-:-:S07]  /*82b0*/  IMAD.MOV.U32 R15, RZ, RZ, -0x1 ;  /* 0xffffffffff0f7424 */ /* 0x000fce00078e00ff */
[----:B------:R-:W-:Y:S05]  /*82c0*/  WARPSYNC.COLLECTIVE R15, `(.L_x_190) ;  /* 0x000000000f0c7348 */ /* 0x000fea0003c00000 */
[----:B------:R-:W-:Y:S02]  /*82d0*/  ELECT P6, UR62, PT ;  /* 0x00000000003e782f */ /* 0x000fe400038c0000 */
[----:B------:R-:W-:Y:S01]  /*82e0*/  MOV R14, UR62 ;  /* 0x0000003e000e7c02 */ /* 0x000fe20008000f00 */
[----:B------:R-:W-:Y:S10]  /*82f0*/  ENDCOLLECTIVE ;  /* 0x000000000000791b */ /* 0x000ff40003800000 */
.L_x_190:
[----:B------:R-:W-:Y:S05]  /*8300*/  BSYNC B0 ;  /* 0x0000000000007941 */ /* 0x000fea0003800000 */
.L_x_189:
[----:B------:R-:W-:Y:S05]  /*8310*/  BRA `(.L_x_191) ;  /* 0xfffffff800f47947 */ /* 0x000fea000383ffff */
.L_x_182:
[----:B0-----:R0:W1:Y:S02]  /*8320*/  SYNCS.PHASECHK.TRANS64.TRYWAIT P0, [R7+URZ], R2 ;  /* 0x00000002070075a7 */ /* 0x001064000800017f */
[----:B-1----:R-:W-:Y:S05]  /*8330*/  @!P0 NANOSLEEP.SYNCS 0x989680 ;  /* 0x009896800000895d */ /* 0x002fea0003900000 */
[----:B------:R-:W1:Y:S02]  /*8340*/  @!P0 SYNCS.PHASECHK.TRANS64 P0, [R7+URZ], R2 ;  /* 0x00000002070085a7 */ /* 0x000e64000800007f */
[----:B-1----:R-:W-:Y:S05]  /*8350*/  @!P0 BRA `(.L_x_182) ;  /* 0xfffffffc00f08947 */ /* 0x002fea000383ffff */
[----:B------:R-:W-:Y:S05]  /*8360*/  BRA `(.L_x_192) ;  /* 0xfffffffc00347947 */ /* 0x000fea000383ffff */
.L_x_183:
[----:B0-----:R0:W1:Y:S02]  /*8370*/  SYNCS.PHASECHK.TRANS64.TRYWAIT P0, [R4+URZ], R3 ;  /* 0x00000003040075a7 */ /* 0x001064000800017f */
[----:B-1----:R-:W-:Y:S05]  /*8380*/  @!P0 NANOSLEEP.SYNCS 0x989680 ;  /* 0x009896800000895d */ /* 0x002fea0003900000 */
[----:B------:R-:W1:Y:S02]  /*8390*/  @!P0 SYNCS.PHASECHK.TRANS64 P0, [R4+URZ], R3 ;  /* 0x00000003040085a7 */ /* 0x000e64000800007f */
[----:B-1----:R-:W-:Y:S05]  /*83a0*/  @!P0 BRA `(.L_x_183) ;  /* 0xfffffffc00f08947 */ /* 0x002fea000383ffff */
[----:B------:R-:W-:Y:S05]  /*83b0*/  BRA `(.L_x_193) ;  /* 0xfffffffc003c7947 */ /* 0x000fea000383ffff */
.L_x_194:
[----:B------:R-:W-:-:S00]  /*83c0*/  BRA `(.L_x_194) ;  /* 0xfffffffc00fc7947 */ /* 0x000fc0000383ffff */
[----:B------:R-:W-:-:S00]  /*83d0*/  NOP ;  /* 0x0000000000007918 */ /* 0x000fc00000000000 */
        /* <DEDUP_REMOVED lines=10> */
.L_x_195:


//--------------------- .nv.global.init           --------------------------
	.section	.nv.global.init,"aw",@progbits
.nv.global.init:
	.type		$str$22,@object
	.size		$str$22,($str$23 - $str$22)
$str$22:
        /*0000*/ 	.byte	0x6b, 0x5f, 0x74, 0x69, 0x6c, 0x65, 0x5f, 0x63, 0x6f, 0x75, 0x6e, 0x74, 0x20, 0x3e, 0x3d, 0x20
        /*0010*/ 	.byte	0x31, 0x00
	.type		$str$23,@object
	.size		$str$23,(__unnamed_1 - $str$23)
$str$23:
        /*0012*/ 	.byte	0x2f, 0x74, 0x6d, 0x70, 0x2f, 0x63, 0x75, 0x74, 0x6c, 0x61, 0x73, 0x73, 0x5f, 0x73, 0x77, 0x65
        /*0022*/ 	.byte	0x65, 0x70, 0x5f, 0x73, 0x72, 0x63, 0x2f, 0x69, 0x6e, 0x63, 0x6c, 0x75, 0x64, 0x65, 0x2f, 0x63
        /*0032*/ 	.byte	0x75, 0x74, 0x6c, 0x61, 0x73, 0x73, 0x2f, 0x67, 0x65, 0x6d, 0x6d, 0x2f, 0x63, 0x6f, 0x6c, 0x6c
        /*0042*/ 	.byte	0x65, 0x63, 0x74, 0x69, 0x76, 0x65, 0x2f, 0x73, 0x6d, 0x39, 0x30, 0x5f, 0x6d, 0x6d, 0x61, 0x5f
        /*0052*/ 	.byte	0x74, 0x6d, 0x61, 0x5f, 0x67, 0x6d, 0x6d, 0x61, 0x5f, 0x73, 0x73, 0x5f, 0x77, 0x61, 0x72, 0x70
        /*0062*/ 	.byte	0x73, 0x70, 0x65, 0x63, 0x69, 0x61, 0x6c, 0x69, 0x7a, 0x65, 0x64, 0x2e, 0x68, 0x70, 0x70, 0x00
	.type		__unnamed_1,@object
	.size		__unnamed_1,(.L_0 - __unnamed_1)
__unnamed_1:
        /*0072*/ 	.byte	0x76, 0x6f, 0x69, 0x64, 0x20, 0x63, 0x75, 0x74, 0x6c, 0x61, 0x73, 0x73, 0x3a, 0x3a, 0x67, 0x65
        /* <DEDUP_REMOVED lines=181> */
.L_0:


//--------------------- .nv.shared._ZN7cutlass13device_kernelINS_4gemm6kernel13GemmUniversalIN4cute5tupleIJiiiiEEENS1_10collective13CollectiveMmaINS1_34MainloopSm90TmaGmmaWarpSpecializedILi3ENS5_IJNS4_1CILi2EEENSA_ILi1EEESC_EEENS1_35KernelTmaWarpSpecializedCooperativeEEENS5_IJNSA_ILi128EEESG_SG_EEENS_10bfloat16_tENS5_IJlSC_lEEESI_SJ_NS4_8TiledMMAINS4_8MMA_AtomIJNS4_4SM904GMMA28MMA_64x128x16_F32BF16BF16_SSILNSN_5MajorE0ELSP_0ELNSN_7ScaleInE1ELSQ_1EEEEEENS4_6LayoutISD_NS5_IJSC_NSA_ILi0EEESU_EEEEENS5_IJNS4_10UnderscoreESX_SX_EEEEENS4_13SM90_TMA_LOADENS4_14ComposedLayoutINS4_7SwizzleILi3ELi4ELi3EEENS4_18smem_ptr_flag_bitsILi16EEENST_INS5_IJNSA_ILi8EEENSA_ILi64EEEEEENS5_IJS17_SC_EEEEEEEvNS4_8identityENS4_23SM90_TMA_LOAD_MULTICASTES1B_vS1C_EENS_8epilogue10collective6detail29Sm90TmaWarpSpecializedAdapterINS1G_15DefaultEpilogueISI_SJ_SJ_NS1F_6thread17LinearCombinationISI_Li1EffLNS1K_9ScaleType4KindE0ELNS_15FloatRoundStyleE2ESI_EENS1_15EpilogueDefaultEEEEEvvEEEEvNT_6ParamsE --------------------------
	.section	.nv.shared._ZN7cutlass13device_kernelINS_4gemm6kernel13GemmUniversalIN4cute5tupleIJiiiiEEENS1_10collective13CollectiveMmaINS1_34MainloopSm90TmaGmmaWarpSpecializedILi3ENS5_IJNS4_1CILi2EEENSA_ILi1EEESC_EEENS1_35KernelTmaWarpSpecializedCooperativeEEENS5_IJNSA_ILi128EEESG_SG_EEENS_10bfloat16_tENS5_IJlSC_lEEESI_SJ_NS4_8TiledMMAINS4_8MMA_AtomIJNS4_4SM904GMMA28MMA_64x128x16_F32BF16BF16_SSILNSN_5MajorE0ELSP_0ELNSN_7ScaleInE1ELSQ_1EEEEEENS4_6LayoutISD_NS5_IJSC_NSA_ILi0EEESU_EEEEENS5_IJNS4_10UnderscoreESX_SX_EEEEENS4_13SM90_TMA_LOADENS4_14ComposedLayoutINS4_7SwizzleILi3ELi4ELi3EEENS4_18smem_ptr_flag_bitsILi16EEENST_INS5_IJNSA_ILi8EEENSA_ILi64EEEEEENS5_IJS17_SC_EEEEEEEvNS4_8identityENS4_23SM90_TMA_LOAD_MULTICASTES1B_vS1C_EENS_8epilogue10collective6detail29Sm90TmaWarpSpecializedAdapterINS1G_15DefaultEpilogueISI_SJ_SJ_NS1F_6thread17LinearCombinationISI_Li1EffLNS1K_9ScaleType4KindE0ELNS_15FloatRoundStyleE2ESI_EENS1_15EpilogueDefaultEEEEEvvEEEEvNT_6ParamsE,"aw",@nobits
	.sectionflags	@""
	.align	16
	.zero		1024


//--------------------- .nv.shared.reserved.0     --------------------------
	.section	.nv.shared.reserved.0,"aw",@nobits
	.weak		__nv_reservedSMEM_offset_0_alias
	.size		__nv_reservedSMEM_offset_0_alias, 0, 0
	.other		__nv_reservedSMEM_offset_0_alias,@"STO_CUDA_RESERVED_SHARED STV_DEFAULT"
__nv_reservedSMEM_offset_0_alias:
	.zero		0


//--------------------- .nv.global                --------------------------
	.section	.nv.global,"aw",@nobits
.nv.global:
	.type		_ZN39_INTERNAL_7ee41066_4_k_cu_4fa7f059_36294cute1_E,@object
	.size		_ZN39_INTERNAL_7ee41066_4_k_cu_4fa7f059_36294cute1_E,(_ZN39_INTERNAL_7ee41066_4_k_cu_4fa7f059_36294cuda3std3__45__cpo6cbeginE - _ZN39_INTERNAL_7ee41066_4_k_cu_4fa7f059_36294cute1_E)
_ZN39_INTERNAL_7ee41066_4_k_cu_4fa7f059_36294cute1_E:
	.zero		1
	.type		_ZN39_INTERNAL_7ee41066_4_k_cu_4fa7f059_36294cuda3std3__45__cpo6cbeginE,@object
	.size		_ZN39_INTERNAL_7ee41066_4_k_cu_4fa7f059_36294cuda3std3__45__cpo6cbeginE,(_ZN39_INTERNAL_7ee41066_4_k_cu_4fa7f059_36294cuda3std3__48in_placeE - _ZN39_INTERNAL_7ee41066_4_k_cu_4fa7f059_36294cuda3std3__45__cpo6cbeginE)
_ZN39_INTERNAL_7ee41066_4_k_cu_4fa7f059_36294cuda3std3__45__cpo6cbeginE:
	.zero		1
	.type		_ZN39_INTERNAL_7ee41066_4_k_cu_4fa7f059_36294cuda3std3__48in_placeE,@object
	.size		_ZN39_INTERNAL_7ee41066_4_k_cu_4fa7f059_36294cuda3std3__48in_placeE,(_ZN39_INTERNAL_7ee41066_4_k_cu_4fa7f059_36294cuda3std6ranges3__45__cpo9iter_moveE - _ZN39_INTERNAL_7ee41066_4_k_cu_4fa7f059_36294cuda3std3__48in_placeE)
_ZN39_INTERNAL_7ee41066_4_k_cu_4fa7f059_36294cuda3std3__48in_placeE:
	.zero		1
	.type		_ZN39_INTERNAL_7ee41066_4_k_cu_4fa7f059_36294cuda3std6ranges3__45__cpo9iter_moveE,@object
	.size		_ZN39_INTERNAL_7ee41066_4_k_cu_4fa7f059_36294cuda3std6ranges3__45__cpo9iter_moveE,(_ZN39_INTERNAL_7ee41066_4_k_cu_4fa7f059_36294cuda3std3__45__cpo5beginE - _ZN39_INTERNAL_7ee41066_4_k_cu_4fa7f059_36294cuda3std6ranges3__45__cpo9iter_moveE)
_ZN39_INTERNAL_7ee41066_4_k_cu_4fa7f059_36294cuda3std6ranges3__45__cpo9iter_moveE:
	.zero		1
	.type		_ZN39_INTERNAL_7ee41066_4_k_cu_4fa7f059_36294cuda3std3__45__cpo5beginE,@object
	.size		_ZN39_INTERNAL_7ee41066_4_k_cu_4fa7f059_36294cuda3std3__45__cpo5beginE,(_ZN39_INTERNAL_7ee41066_4_k_cu_4fa7f059_36294cuda3std3__441_GLOBAL__N__7ee41066_4_k_cu_4fa7f059_36296ignoreE - _ZN39_INTERNAL_7ee41066_4_k_cu_4fa7f059_36294cuda3std3__45__cpo5beginE)
_ZN39_INTERNAL_7ee41066_4_k_cu_4fa7f059_36294cuda3std3__45__cpo5beginE:
	.zero		1
	.type		_ZN39_INTERNAL_7ee41066_4_k_cu_4fa7f059_36294cuda3std3__441_GLOBAL__N__7ee41066_4_k_cu_4fa7f059_36296ignoreE,@object
	.size		_ZN39_INTERNAL_7ee41066_4_k_cu_4fa7f059_36294cuda3std3__441_GLOBAL__N__7ee41066_4_k_cu_4fa7f059_36296ignoreE,(_ZN39_INTERNAL_7ee41066_4_k_cu_4fa7f059_36294cute7productE - _ZN39_INTERNAL_7ee41066_4_k_cu_4fa7f059_36294cuda3std3__441_GLOBAL__N__7ee41066_4_k_cu_4fa7f059_36296ignoreE)
_ZN39_INTERNAL_7ee41066_4_k_cu_4fa7f059_36294cuda3std3__441_GLOBAL__N__7ee41066_4_k_cu_4fa7f059_36296ignoreE:
	.zero		1
	.type		_ZN39_INTERNAL_7ee41066_4_k_cu_4fa7f059_36294cute7productE,@object
	.size		_ZN39_INTERNAL_7ee41066_4_k_cu_4fa7f059_36294cute7productE,(_ZN39_INTERNAL_7ee41066_4_k_cu_4fa7f059_36294cuda3std3__45__cpo3endE - _ZN39_INTERNAL_7ee41066_4_k_cu_4fa7f059_36294cute7productE)
_ZN39_INTERNAL_7ee41066_4_k_cu_4fa7f059_36294cute7productE:
	.zero		1
	.type		_ZN39_INTERNAL_7ee41066_4_k_cu_4fa7f059_36294cuda3std3__45__cpo3endE,@object
	.size		_ZN39_INTERNAL_7ee41066_4_k_cu_4fa7f059_36294cuda3std3__45__cpo3endE,(_ZN39_INTERNAL_7ee41066_4_k_cu_4fa7f059_36294cuda3std3__419piecewise_constructE - _ZN39_INTERNAL_7ee41066_4_k_cu_4fa7f059_36294cuda3std3__45__cpo3endE)
_ZN39_INTERNAL_7ee41066_4_k_cu_4fa7f059_36294cuda3std3__45__cpo3endE:
	.zero		1
	.type		_ZN39_INTERNAL_7ee41066_4_k_cu_4fa7f059_36294cuda3std3__419piecewise_constructE,@object
	.size		_ZN39_INTERNAL_7ee41066_4_k_cu_4fa7f059_36294cuda3std3__419piecewise_constructE,(_ZN39_INTERNAL_7ee41066_4_k_cu_4fa7f059_36294cuda3std3__45__cpo4cendE - _ZN39_INTERNAL_7ee41066_4_k_cu_4fa7f059_36294cuda3std3__419piecewise_constructE)
_ZN39_INTERNAL_7ee41066_4_k_cu_4fa7f059_36294cuda3std3__419piecewise_constructE:
	.zero		1
	.type		_ZN39_INTERNAL_7ee41066_4_k_cu_4fa7f059_36294cuda3std3__45__cpo4cendE,@object
	.size		_ZN39_INTERNAL_7ee41066_4_k_cu_4fa7f059_36294cuda3std3__45__cpo4cendE,(_ZN39_INTERNAL_7ee41066_4_k_cu_4fa7f059_36294cuda3std6ranges3__45__cpo4swapE - _ZN39_INTERNAL_7ee41066_4_k_cu_4fa7f059_36294cuda3std3__45__cpo4cendE)
_ZN39_INTERNAL_7ee41066_4_k_cu_4fa7f059_36294cuda3std3__45__cpo4cendE:
	.zero		1
	.type		_ZN39_INTERNAL_7ee41066_4_k_cu_4fa7f059_36294cuda3std6ranges3__45__cpo4swapE,@object
	.size		_ZN39_INTERNAL_7ee41066_4_k_cu_4fa7f059_36294cuda3std6ranges3__45__cpo4swapE,(.L_8 - _ZN39_INTERNAL_7ee41066_4_k_cu_4fa7f059_36294cuda3std6ranges3__45__cpo4swapE)
_ZN39_INTERNAL_7ee41066_4_k_cu_4fa7f059_36294cuda3std6ranges3__45__cpo4swapE:
	.zero		1
.L_8:


//--------------------- .nv.constant0._ZN7cutlass13device_kernelINS_4gemm6kernel13GemmUniversalIN4cute5tupleIJiiiiEEENS1_10collective13CollectiveMmaINS1_34MainloopSm90TmaGmmaWarpSpecializedILi3ENS5_IJNS4_1CILi2EEENSA_ILi1EEESC_EEENS1_35KernelTmaWarpSpecializedCooperativeEEENS5_IJNSA_ILi128EEESG_SG_EEENS_10bfloat16_tENS5_IJlSC_lEEESI_SJ_NS4_8TiledMMAINS4_8MMA_AtomIJNS4_4SM904GMMA28MMA_64x128x16_F32BF16BF16_SSILNSN_5MajorE0ELSP_0ELNSN_7ScaleInE1ELSQ_1EEEEEENS4_6LayoutISD_NS5_IJSC_NSA_ILi0EEESU_EEEEENS5_IJNS4_10UnderscoreESX_SX_EEEEENS4_13SM90_TMA_LOADENS4_14ComposedLayoutINS4_7SwizzleILi3ELi4ELi3EEENS4_18smem_ptr_flag_bitsILi16EEENST_INS5_IJNSA_ILi8EEENSA_ILi64EEEEEENS5_IJS17_SC_EEEEEEEvNS4_8identityENS4_23SM90_TMA_LOAD_MULTICASTES1B_vS1C_EENS_8epilogue10collective6detail29Sm90TmaWarpSpecializedAdapterINS1G_15DefaultEpilogueISI_SJ_SJ_NS1F_6thread17LinearCombinationISI_Li1EffLNS1K_9ScaleType4KindE0ELNS_15FloatRoundStyleE2ESI_EENS1_15EpilogueDefaultEEEEEvvEEEEvNT_6ParamsE --------------------------
	.section	.nv.constant0._ZN7cutlass13device_kernelINS_4gemm6kernel13GemmUniversalIN4cute5tupleIJiiiiEEENS1_10collective13CollectiveMmaINS1_34MainloopSm90TmaGmmaWarpSpecializedILi3ENS5_IJNS4_1CILi2EEENSA_ILi1EEESC_EEENS1_35KernelTmaWarpSpecializedCooperativeEEENS5_IJNSA_ILi128EEESG_SG_EEENS_10bfloat16_tENS5_IJlSC_lEEESI_SJ_NS4_8TiledMMAINS4_8MMA_AtomIJNS4_4SM904GMMA28MMA_64x128x16_F32BF16BF16_SSILNSN_5MajorE0ELSP_0ELNSN_7ScaleInE1ELSQ_1EEEEEENS4_6LayoutISD_NS5_IJSC_NSA_ILi0EEESU_EEEEENS5_IJNS4_10UnderscoreESX_SX_EEEEENS4_13SM90_TMA_LOADENS4_14ComposedLayoutINS4_7SwizzleILi3ELi4ELi3EEENS4_18smem_ptr_flag_bitsILi16EEENST_INS5_IJNSA_ILi8EEENSA_ILi64EEEEEENS5_IJS17_SC_EEEEEEEvNS4_8identityENS4_23SM90_TMA_LOAD_MULTICASTES1B_vS1C_EENS_8epilogue10collective6detail29Sm90TmaWarpSpecializedAdapterINS1G_15DefaultEpilogueISI_SJ_SJ_NS1F_6thread17LinearCombinationISI_Li1EffLNS1K_9ScaleType4KindE0ELNS_15FloatRoundStyleE2ESI_EENS1_15EpilogueDefaultEEEEEvvEEEEvNT_6ParamsE,"a",@progbits
	.sectionflags	@""
	.align	4
.nv.constant0._ZN7cutlass13device_kernelINS_4gemm6kernel13GemmUniversalIN4cute5tupleIJiiiiEEENS1_10collective13CollectiveMmaINS1_34MainloopSm90TmaGmmaWarpSpecializedILi3ENS5_IJNS4_1CILi2EEENSA_ILi1EEESC_EEENS1_35KernelTmaWarpSpecializedCooperativeEEENS5_IJNSA_ILi128EEESG_SG_EEENS_10bfloat16_tENS5_IJlSC_lEEESI_SJ_NS4_8TiledMMAINS4_8MMA_AtomIJNS4_4SM904GMMA28MMA_64x128x16_F32BF16BF16_SSILNSN_5MajorE0ELSP_0ELNSN_7ScaleInE1ELSQ_1EEEEEENS4_6LayoutISD_NS5_IJSC_NSA_ILi0EEESU_EEEEENS5_IJNS4_10UnderscoreESX_SX_EEEEENS4_13SM90_TMA_LOADENS4_14ComposedLayoutINS4_7SwizzleILi3ELi4ELi3EEENS4_18smem_ptr_flag_bitsILi16EEENST_INS5_IJNSA_ILi8EEENSA_ILi64EEEEEENS5_IJS17_SC_EEEEEEEvNS4_8identityENS4_23SM90_TMA_LOAD_MULTICASTES1B_vS1C_EENS_8epilogue10collective6detail29Sm90TmaWarpSpecializedAdapterINS1G_15DefaultEpilogueISI_SJ_SJ_NS1F_6thread17LinearCombinationISI_Li1EffLNS1K_9ScaleType4KindE0ELNS_15FloatRoundStyleE2ESI_EENS1_15EpilogueDefaultEEEEEvvEEEEvNT_6ParamsE:
	.zero		1664


//--------------------- SYMBOLS --------------------------

	.type		.nv.reservedSmem.offset0,@object
	.size		.nv.reservedSmem.offset0,0x4
	.type		__assertfail,@function
